
	.version 2.3
	.target sm_20
	.address_size 64
	// compiled with /sciclone/data20/adwait/software/cuda/open64/lib//be
	// nvopencc 4.0 built on 2011-05-12

	.visible .func _Z10__gpu_synci (.param .s32 __cudaparmf1__Z10__gpu_synci)

	//-----------------------------------------------------------
	// Compiling /tmp/tmpxft_0000bee1_00000000-15_bfs_kernel.compute_20.cpp3.i (/local/scr/adwait/TMPDIR/ccBI#.blkX1i)
	//-----------------------------------------------------------

	//-----------------------------------------------------------
	// Options:
	//-----------------------------------------------------------
	//  Target:ptx, ISA:sm_20, Endian:little, Pointer Size:64
	//  -O3	(Optimization level)
	//  -g0	(Debug level)
	//  -m2	(Report advisories)
	//-----------------------------------------------------------

	.file	1	"<command-line>"
	.file	2	"/tmp/tmpxft_0000bee1_00000000-14_bfs_kernel.compute_20.cudafe2.gpu"
	.file	3	"/usr/lib/gcc/x86_64-redhat-linux/4.4.6/include/stddef.h"
	.file	4	"/sciclone/data20/adwait/software/cuda/bin/../include/crt/device_runtime.h"
	.file	5	"/sciclone/data20/adwait/software/cuda/bin/../include/host_defines.h"
	.file	6	"/sciclone/data20/adwait/software/cuda/bin/../include/builtin_types.h"
	.file	7	"/sciclone/data20/adwait/software/cuda/bin/../include/device_types.h"
	.file	8	"/sciclone/data20/adwait/software/cuda/bin/../include/driver_types.h"
	.file	9	"/sciclone/data20/adwait/software/cuda/bin/../include/surface_types.h"
	.file	10	"/sciclone/data20/adwait/software/cuda/bin/../include/texture_types.h"
	.file	11	"/sciclone/data20/adwait/software/cuda/bin/../include/vector_types.h"
	.file	12	"/sciclone/data20/adwait/software/cuda/bin/../include/device_launch_parameters.h"
	.file	13	"/sciclone/data20/adwait/software/cuda/bin/../include/crt/storage_class.h"
	.file	14	"/usr/include/bits/types.h"
	.file	15	"/usr/include/time.h"
	.file	16	"/sciclone/data20/adwait/software/cuda/bin/../include/sm_11_atomic_functions.h"
	.file	17	"bfs_kernel.cu"
	.file	18	"/sciclone/data20/adwait/software/cuda/bin/../include/common_functions.h"
	.file	19	"/sciclone/data20/adwait/software/cuda/bin/../include/math_functions.h"
	.file	20	"/sciclone/data20/adwait/software/cuda/bin/../include/math_constants.h"
	.file	21	"/sciclone/data20/adwait/software/cuda/bin/../include/device_functions.h"
	.file	22	"/sciclone/data20/adwait/software/cuda/bin/../include/sm_12_atomic_functions.h"
	.file	23	"/sciclone/data20/adwait/software/cuda/bin/../include/sm_13_double_functions.h"
	.file	24	"/sciclone/data20/adwait/software/cuda/bin/../include/sm_20_atomic_functions.h"
	.file	25	"/sciclone/data20/adwait/software/cuda/bin/../include/sm_20_intrinsics.h"
	.file	26	"/sciclone/data20/adwait/software/cuda/bin/../include/surface_functions.h"
	.file	27	"/sciclone/data20/adwait/software/cuda/bin/../include/texture_fetch_functions.h"
	.file	28	"/sciclone/data20/adwait/software/cuda/bin/../include/math_functions_dbl_ptx3.h"

	.global .s32 g_mutex = 0;

	.visible .func _Z10__gpu_synci (.param .s32 __cudaparmf1__Z10__gpu_synci)
	{
	.reg .u32 %r<10>;
	.reg .u64 %rd<3>;
	.reg .pred %p<5>;
	.loc	17	107	0
$LDWbegin__Z10__gpu_synci:
	ld.param.u32 	%r1, [__cudaparmf1__Z10__gpu_synci];
	mov.s32 	%r2, %r1;
	.loc	17	109	0
	cvt.s32.u32 	%r3, %tid.x;
	mov.u32 	%r4, 0;
	setp.ne.s32 	%p1, %r3, %r4;
	@%p1 bra 	$Lt_0_2050;
	.loc	16	118	0
	mov.u64 	%rd1, g_mutex;
	mov.s32 	%r5, 1;
	atom.global.add.s32 	%r6, [%rd1], %r5;
	ld.volatile.global.s32 	%r7, [g_mutex];
	setp.ge.s32 	%p2, %r7, %r2;
	@%p2 bra 	$Lt_0_2562;
$Lt_0_3074:
	ld.volatile.global.s32 	%r8, [g_mutex];
	setp.lt.s32 	%p3, %r8, %r2;
	@%p3 bra 	$Lt_0_3074;
$Lt_0_2562:
$Lt_0_2050:
	.loc	17	123	0
	ret;
$LDWend__Z10__gpu_synci:
	} // _Z10__gpu_synci

	.entry _Z15BFS_kernel_warpPjS_S_iijiPi (
		.param .u64 __cudaparm__Z15BFS_kernel_warpPjS_S_iijiPi_levels,
		.param .u64 __cudaparm__Z15BFS_kernel_warpPjS_S_iijiPi_edgeArray,
		.param .u64 __cudaparm__Z15BFS_kernel_warpPjS_S_iijiPi_edgeArrayAux,
		.param .s32 __cudaparm__Z15BFS_kernel_warpPjS_S_iijiPi_W_SZ,
		.param .s32 __cudaparm__Z15BFS_kernel_warpPjS_S_iijiPi_CHUNK_SZ,
		.param .u32 __cudaparm__Z15BFS_kernel_warpPjS_S_iijiPi_numVertices,
		.param .s32 __cudaparm__Z15BFS_kernel_warpPjS_S_iijiPi_curr,
		.param .u64 __cudaparm__Z15BFS_kernel_warpPjS_S_iijiPi_flag)
	{
	.reg .u32 %r<36>;
	.reg .u64 %rd<16>;
	.reg .pred %p<10>;
	.loc	17	45	0
$LDWbegin__Z15BFS_kernel_warpPjS_S_iijiPi:
	.loc	17	52	0
	ld.param.s32 	%r1, [__cudaparm__Z15BFS_kernel_warpPjS_S_iijiPi_CHUNK_SZ];
	add.s32 	%r2, %r1, 1;
	mov.u32 	%r3, %ctaid.x;
	mov.u32 	%r4, %ntid.x;
	mul.lo.u32 	%r5, %r3, %r4;
	mov.u32 	%r6, %tid.x;
	add.u32 	%r7, %r6, %r5;
	ld.param.s32 	%r8, [__cudaparm__Z15BFS_kernel_warpPjS_S_iijiPi_W_SZ];
	div.s32 	%r9, %r7, %r8;
	mul.lo.s32 	%r10, %r9, %r1;
	ld.param.u32 	%r11, [__cudaparm__Z15BFS_kernel_warpPjS_S_iijiPi_numVertices];
	add.s32 	%r12, %r10, %r1;
	setp.gt.u32 	%p1, %r11, %r12;
	@%p1 bra 	$Lt_1_5378;
	.loc	17	56	0
	sub.u32 	%r13, %r11, %r10;
	add.s32 	%r14, %r13, 1;
	mov.s32 	%r15, 0;
	mov.s32 	%r16, 0;
	setp.lt.s32 	%p2, %r14, %r16;
	selp.s32 	%r2, %r15, %r14, %p2;
$Lt_1_5378:
	.loc	17	61	0
	mov.s32 	%r17, %r10;
	add.s32 	%r18, %r10, %r2;
	sub.s32 	%r19, %r18, 1;
	setp.le.s32 	%p3, %r19, %r10;
	@%p3 bra 	$Lt_1_5890;
	rem.s32 	%r20, %r7, %r8;
	sub.s32 	%r21, %r2, 1;
	cvt.s64.s32 	%rd1, %r10;
	mul.wide.s32 	%rd2, %r10, 4;
	ld.param.s32 	%r22, [__cudaparm__Z15BFS_kernel_warpPjS_S_iijiPi_curr];
	ld.param.u64 	%rd3, [__cudaparm__Z15BFS_kernel_warpPjS_S_iijiPi_levels];
	mov.s32 	%r23, %r21;
$Lt_1_6402:
 //<loop> Loop body line 61, nesting depth: 1, estimated iterations: unknown
	add.u64 	%rd4, %rd2, %rd3;
	ld.global.u32 	%r24, [%rd4+0];
	setp.ne.u32 	%p4, %r22, %r24;
	@%p4 bra 	$Lt_1_6658;
	.loc	17	65	0
	ld.param.u64 	%rd5, [__cudaparm__Z15BFS_kernel_warpPjS_S_iijiPi_edgeArray];
	add.u64 	%rd6, %rd5, %rd2;
	ld.global.u32 	%r25, [%rd6+4];
	ld.global.u32 	%r26, [%rd6+0];
	sub.u32 	%r27, %r25, %r26;
	.loc	17	67	0
	mov.s32 	%r28, %r20;
	setp.ge.u32 	%p5, %r20, %r27;
	@%p5 bra 	$Lt_1_7170;
	add.u32 	%r29, %r20, %r26;
	ld.param.u64 	%rd7, [__cudaparm__Z15BFS_kernel_warpPjS_S_iijiPi_edgeArrayAux];
$Lt_1_7682:
 //<loop> Loop body line 67, nesting depth: 2, estimated iterations: unknown
	.loc	17	69	0
	cvt.u64.u32 	%rd8, %r29;
	mul.wide.u32 	%rd9, %r29, 4;
	add.u64 	%rd10, %rd7, %rd9;
	ld.global.u32 	%r30, [%rd10+0];
	cvt.s64.s32 	%rd11, %r30;
	mul.wide.s32 	%rd12, %r30, 4;
	add.u64 	%rd13, %rd3, %rd12;
	ld.global.u32 	%r31, [%rd13+0];
	mov.u32 	%r32, -1;
	setp.ne.u32 	%p6, %r31, %r32;
	@%p6 bra 	$Lt_1_7938;
	.loc	17	72	0
	add.u32 	%r33, %r22, 1;
	st.global.u32 	[%rd13+0], %r33;
	.loc	17	73	0
	mov.s32 	%r34, 1;
	ld.param.u64 	%rd14, [__cudaparm__Z15BFS_kernel_warpPjS_S_iijiPi_flag];
	st.global.s32 	[%rd14+0], %r34;
$Lt_1_7938:
	add.s32 	%r28, %r28, %r8;
	add.u32 	%r29, %r8, %r29;
	setp.lt.u32 	%p7, %r28, %r27;
	@%p7 bra 	$Lt_1_7682;
$Lt_1_7170:
$Lt_1_6658:
	add.s32 	%r17, %r17, 1;
	add.u64 	%rd2, %rd2, 4;
	setp.ne.s32 	%p8, %r19, %r17;
	@%p8 bra 	$Lt_1_6402;
$Lt_1_5890:
	.loc	17	78	0
	exit;
$LDWend__Z15BFS_kernel_warpPjS_S_iijiPi:
	} // _Z15BFS_kernel_warpPjS_S_iijiPi
	.global .s32 g_mutex2 = 0;
	.global .align 4 .b8 g_q_offsets[4] = {0,0,0,0};
	.global .align 4 .b8 g_q_size[4] = {0,0,0,0};

	.entry _Z23Reset_kernel_parametersPj (
		.param .u64 __cudaparm__Z23Reset_kernel_parametersPj_frontier_length)
	{
	.reg .u32 %r<7>;
	.reg .u64 %rd<3>;
	.loc	17	148	0
$LDWbegin__Z23Reset_kernel_parametersPj:
	.loc	17	150	0
	mov.s32 	%r1, 0;
	st.volatile.global.s32 	[g_mutex], %r1;
	.loc	17	151	0
	mov.s32 	%r2, 0;
	st.volatile.global.s32 	[g_mutex2], %r2;
	.loc	17	152	0
	mov.u32 	%r3, 0;
	ld.param.u64 	%rd1, [__cudaparm__Z23Reset_kernel_parametersPj_frontier_length];
	st.global.u32 	[%rd1+0], %r3;
	.loc	17	153	0
	mov.s32 	%r4, 0;
	st.volatile.global.s32 	[g_q_offsets+0], %r4;
	.loc	17	154	0
	mov.s32 	%r5, 0;
	st.volatile.global.s32 	[g_q_size+0], %r5;
	.loc	17	155	0
	exit;
$LDWend__Z23Reset_kernel_parametersPj:
	} // _Z23Reset_kernel_parametersPj

	.entry _Z13Frontier_copyPjS_S_ (
		.param .u64 __cudaparm__Z13Frontier_copyPjS_S__frontier,
		.param .u64 __cudaparm__Z13Frontier_copyPjS_S__frontier2,
		.param .u64 __cudaparm__Z13Frontier_copyPjS_S__frontier_length)
	{
	.reg .u32 %r<14>;
	.reg .u64 %rd<9>;
	.reg .pred %p<4>;
	.loc	17	179	0
$LDWbegin__Z13Frontier_copyPjS_S_:
	mov.u32 	%r1, %ctaid.x;
	mov.u32 	%r2, %ntid.x;
	mul.lo.u32 	%r3, %r1, %r2;
	mov.u32 	%r4, %tid.x;
	add.u32 	%r5, %r4, %r3;
	ld.param.u64 	%rd1, [__cudaparm__Z13Frontier_copyPjS_S__frontier_length];
	ldu.global.u32 	%r6, [%rd1+0];
	setp.le.u32 	%p1, %r6, %r5;
	@%p1 bra 	$Lt_3_1794;
	.loc	17	185	0
	cvt.u64.u32 	%rd2, %r5;
	mul.wide.u32 	%rd3, %r5, 4;
	ld.param.u64 	%rd4, [__cudaparm__Z13Frontier_copyPjS_S__frontier2];
	add.u64 	%rd5, %rd4, %rd3;
	ld.global.u32 	%r7, [%rd5+0];
	ld.param.u64 	%rd6, [__cudaparm__Z13Frontier_copyPjS_S__frontier];
	add.u64 	%rd7, %rd6, %rd3;
	st.global.u32 	[%rd7+0], %r7;
$Lt_3_1794:
	mov.u32 	%r8, 0;
	setp.ne.u32 	%p2, %r5, %r8;
	@%p2 bra 	$Lt_3_2306;
	.loc	17	189	0
	mov.s32 	%r9, 0;
	st.volatile.global.s32 	[g_mutex], %r9;
	.loc	17	190	0
	mov.s32 	%r10, 0;
	st.volatile.global.s32 	[g_mutex2], %r10;
	.loc	17	191	0
	mov.s32 	%r11, 0;
	st.volatile.global.s32 	[g_q_offsets+0], %r11;
	.loc	17	192	0
	mov.s32 	%r12, 0;
	st.volatile.global.s32 	[g_q_size+0], %r12;
$Lt_3_2306:
	.loc	17	194	0
	exit;
$LDWend__Z13Frontier_copyPjS_S_:
	} // _Z13Frontier_copyPjS_S_
	.extern	.shared .align 4 .b8 s_mem[];

	.entry _Z26BFS_kernel_one_block_spillPVjjS0_PViPjS3_jjS0_j (
		.param .u64 __cudaparm__Z26BFS_kernel_one_block_spillPVjjS0_PViPjS3_jjS0_j_frontier,
		.param .u32 __cudaparm__Z26BFS_kernel_one_block_spillPVjjS0_PViPjS3_jjS0_j_frontier_len,
		.param .u64 __cudaparm__Z26BFS_kernel_one_block_spillPVjjS0_PViPjS3_jjS0_j_cost,
		.param .u64 __cudaparm__Z26BFS_kernel_one_block_spillPVjjS0_PViPjS3_jjS0_j_visited,
		.param .u64 __cudaparm__Z26BFS_kernel_one_block_spillPVjjS0_PViPjS3_jjS0_j_edgeArray,
		.param .u64 __cudaparm__Z26BFS_kernel_one_block_spillPVjjS0_PViPjS3_jjS0_j_edgeArrayAux,
		.param .u32 __cudaparm__Z26BFS_kernel_one_block_spillPVjjS0_PViPjS3_jjS0_j_numVertices,
		.param .u32 __cudaparm__Z26BFS_kernel_one_block_spillPVjjS0_PViPjS3_jjS0_j_numEdges,
		.param .u64 __cudaparm__Z26BFS_kernel_one_block_spillPVjjS0_PViPjS3_jjS0_j_frontier_length,
		.param .u32 __cudaparm__Z26BFS_kernel_one_block_spillPVjjS0_PViPjS3_jjS0_j_max_local_mem)
	{
	.reg .u32 %r<48>;
	.reg .u64 %rd<54>;
	.reg .pred %p<15>;
	.shared .align 4 .b8 __cuda___cuda_local_var_39950_51_non_const_b_q_length0[4];
	.shared .align 4 .b8 __cuda___cuda_local_var_39949_51_non_const_b_offset4[4];
	.loc	17	239	0
$LDWbegin__Z26BFS_kernel_one_block_spillPVjjS0_PViPjS3_jjS0_j:
	ld.param.u32 	%r1, [__cudaparm__Z26BFS_kernel_one_block_spillPVjjS0_PViPjS3_jjS0_j_frontier_len];
	mov.u32 	%r2, %tid.x;
	setp.le.u32 	%p1, %r1, %r2;
	@%p1 bra 	$Lt_4_12290;
	.loc	17	255	0
	mov.u64 	%rd1, s_mem;
	cvt.u64.u32 	%rd2, %r2;
	mul.wide.u32 	%rd3, %r2, 4;
	ld.param.u64 	%rd4, [__cudaparm__Z26BFS_kernel_one_block_spillPVjjS0_PViPjS3_jjS0_j_frontier];
	add.u64 	%rd5, %rd4, %rd3;
	ld.volatile.global.u32 	%r3, [%rd5+0];
	add.u64 	%rd6, %rd3, %rd1;
	st.shared.u32 	[%rd6+0], %r3;
$Lt_4_12290:
	mov.u64 	%rd1, s_mem;
	.loc	17	258	0
	mov.s32 	%r4, %r1;
	mov.u32 	%r5, 0;
	setp.eq.u32 	%p2, %r2, %r5;
	ld.param.u32 	%r6, [__cudaparm__Z26BFS_kernel_one_block_spillPVjjS0_PViPjS3_jjS0_j_max_local_mem];
	cvt.u64.u32 	%rd7, %r6;
	cvt.u32.u64 	%r7, %rd7;
	setp.gt.u32 	%p3, %r7, %r2;
	mov.u64 	%rd8, __cuda___cuda_local_var_39950_51_non_const_b_q_length0;
	mov.u64 	%rd9, __cuda___cuda_local_var_39949_51_non_const_b_offset4;
$Lt_4_7938:
	.loc	17	259	0
	@!%p2 bra 	$Lt_4_12802;
	.loc	17	264	0
	mov.u32 	%r8, 0;
	st.volatile.shared.u32 	[__cuda___cuda_local_var_39950_51_non_const_b_q_length0+0], %r8;
	.loc	17	265	0
	mov.u32 	%r9, 0;
	st.volatile.shared.u32 	[__cuda___cuda_local_var_39949_51_non_const_b_offset4+0], %r9;
$Lt_4_12802:
	.loc	17	267	0
	bar.sync 	0;
	setp.le.u32 	%p4, %r4, %r2;
	@%p4 bra 	$Lt_4_13826;
	.loc	17	271	0
	cvt.u64.u32 	%rd10, %r2;
	mul.wide.u32 	%rd11, %r2, 4;
	add.u64 	%rd12, %rd1, %rd11;
	ld.volatile.shared.u32 	%r10, [%rd12+0];
	.loc	17	273	0
	cvt.u64.u32 	%rd13, %r10;
	mul.wide.u32 	%rd14, %r10, 4;
	ld.param.u64 	%rd15, [__cudaparm__Z26BFS_kernel_one_block_spillPVjjS0_PViPjS3_jjS0_j_visited];
	mov.s32 	%r11, 0;
	add.u64 	%rd16, %rd14, %rd15;
	st.volatile.global.s32 	[%rd16+0], %r11;
	.loc	17	276	0
	ld.param.u64 	%rd17, [__cudaparm__Z26BFS_kernel_one_block_spillPVjjS0_PViPjS3_jjS0_j_edgeArray];
	add.u64 	%rd18, %rd17, %rd14;
	ld.global.u32 	%r12, [%rd18+4];
	ld.global.u32 	%r13, [%rd18+0];
	setp.le.u32 	%p5, %r12, %r13;
	@%p5 bra 	$Lt_4_13826;
	sub.u32 	%r14, %r12, %r13;
	ld.param.u64 	%rd19, [__cudaparm__Z26BFS_kernel_one_block_spillPVjjS0_PViPjS3_jjS0_j_cost];
	add.u64 	%rd20, %rd14, %rd19;
	ld.param.u64 	%rd21, [__cudaparm__Z26BFS_kernel_one_block_spillPVjjS0_PViPjS3_jjS0_j_edgeArrayAux];
	cvt.u64.u32 	%rd22, %r13;
	mul.wide.u32 	%rd23, %r13, 4;
	add.u64 	%rd24, %rd21, %rd23;
	mov.s32 	%r15, %r14;
$Lt_4_14338:
 //<loop> Loop body line 276, nesting depth: 1, estimated iterations: unknown
	.loc	17	282	0
	ld.global.u32 	%r16, [%rd24+0];
	.loc	17	284	0
	ld.volatile.global.u32 	%r17, [%rd20+0];
	add.u32 	%r18, %r17, 1;
	cvt.u64.u32 	%rd25, %r16;
	mul.wide.u32 	%rd26, %r16, 4;
	add.u64 	%rd27, %rd26, %rd19;
	atom.global.min.u32 	%r19, [%rd27], %r18;
	mov.s32 	%r20, %r19;
	ld.volatile.global.u32 	%r21, [%rd20+0];
	add.u32 	%r22, %r21, 1;
	setp.le.u32 	%p6, %r20, %r22;
	@%p6 bra 	$Lt_4_15618;
	.loc	17	289	0
	add.u64 	%rd28, %rd26, %rd15;
	mov.s32 	%r23, 1;
	atom.global.exch.b32 	%r24, [%rd28], %r23;
	mov.s32 	%r25, %r24;
	mov.u32 	%r26, 0;
	setp.ne.s32 	%p7, %r25, %r26;
	@%p7 bra 	$Lt_4_15618;
	.loc	17	294	0
	mov.u32 	%r27, 1;
	atom.shared.add.u32 	%r28, [%rd8], %r27;
	mov.s32 	%r29, %r28;
	setp.ge.u32 	%p8, %r29, %r7;
	@%p8 bra 	$Lt_4_15874;
	.loc	17	298	0
	mul.lo.u64 	%rd29, %rd7, 4;
	add.u64 	%rd30, %rd1, %rd29;
	cvt.u64.u32 	%rd31, %r29;
	mul.wide.u32 	%rd32, %r29, 4;
	add.u64 	%rd33, %rd30, %rd32;
	st.shared.u32 	[%rd33+0], %r16;
	bra.uni 	$Lt_4_15618;
$Lt_4_15874:
	.loc	17	303	0
	mov.u32 	%r30, 1;
	atom.shared.add.u32 	%r31, [%rd9], %r30;
	mov.s32 	%r32, %r31;
	.loc	17	305	0
	ld.param.u64 	%rd34, [__cudaparm__Z26BFS_kernel_one_block_spillPVjjS0_PViPjS3_jjS0_j_frontier];
	cvt.s64.s32 	%rd35, %r32;
	mul.wide.s32 	%rd36, %r32, 4;
	add.u64 	%rd37, %rd34, %rd36;
	st.volatile.global.u32 	[%rd37+0], %r16;
$Lt_4_15618:
$Lt_4_15106:
$Lt_4_14594:
	add.u32 	%r13, %r13, 1;
	add.u64 	%rd24, %rd24, 4;
	setp.ne.u32 	%p9, %r12, %r13;
	@%p9 bra 	$Lt_4_14338;
$Lt_4_13826:
$Lt_4_13314:
	.loc	17	312	0
	bar.sync 	0;
	@!%p3 bra 	$Lt_4_16386;
	.loc	17	315	0
	cvt.u64.u32 	%rd38, %r2;
	mul.wide.u32 	%rd39, %r2, 4;
	mul.lo.u64 	%rd40, %rd7, 4;
	add.u64 	%rd41, %rd1, %rd40;
	add.u64 	%rd42, %rd39, %rd41;
	ld.volatile.shared.u32 	%r33, [%rd42+0];
	add.u64 	%rd43, %rd39, %rd1;
	st.shared.u32 	[%rd43+0], %r33;
$Lt_4_16386:
	.loc	17	317	0
	bar.sync 	0;
	ld.volatile.shared.u32 	%r34, [__cuda___cuda_local_var_39950_51_non_const_b_q_length0+0];
	mov.u32 	%r35, 0;
	setp.ne.u32 	%p10, %r34, %r35;
	@%p10 bra 	$Lt_4_17154;
	@!%p2 bra 	$LBB30__Z26BFS_kernel_one_block_spillPVjjS0_PViPjS3_jjS0_j;
	.loc	17	322	0
	mov.u32 	%r36, 0;
	ld.param.u64 	%rd44, [__cudaparm__Z26BFS_kernel_one_block_spillPVjjS0_PViPjS3_jjS0_j_frontier_length];
	st.volatile.global.u32 	[%rd44+0], %r36;
	bra.uni 	$LBB30__Z26BFS_kernel_one_block_spillPVjjS0_PViPjS3_jjS0_j;
$Lt_4_17154:
	.loc	17	327	0
	ld.volatile.shared.u32 	%r37, [__cuda___cuda_local_var_39950_51_non_const_b_q_length0+0];
	mov.u32 	%r38, %ntid.x;
	setp.gt.u32 	%p11, %r37, %r38;
	@%p11 bra 	$L_4_12034;
	ld.volatile.shared.u32 	%r39, [__cuda___cuda_local_var_39950_51_non_const_b_q_length0+0];
	setp.le.u32 	%p12, %r39, %r7;
	@%p12 bra 	$Lt_4_16898;
$L_4_12034:
	ld.volatile.shared.u32 	%r40, [__cuda___cuda_local_var_39950_51_non_const_b_q_length0+0];
	ld.volatile.shared.u32 	%r41, [__cuda___cuda_local_var_39949_51_non_const_b_offset4+0];
	sub.u32 	%r42, %r40, %r41;
	setp.ge.u32 	%p13, %r2, %r42;
	@%p13 bra 	$Lt_4_17922;
	.loc	17	330	0
	cvt.u64.u32 	%rd45, %r2;
	mul.wide.u32 	%rd46, %r2, 4;
	add.u64 	%rd47, %rd1, %rd46;
	ld.volatile.shared.u32 	%r43, [%rd47+0];
	ld.param.u64 	%rd48, [__cudaparm__Z26BFS_kernel_one_block_spillPVjjS0_PViPjS3_jjS0_j_frontier];
	ld.volatile.shared.u32 	%r44, [__cuda___cuda_local_var_39949_51_non_const_b_offset4+0];
	add.u32 	%r45, %r44, %r2;
	cvt.u64.u32 	%rd49, %r45;
	mul.wide.u32 	%rd50, %r45, 4;
	add.u64 	%rd51, %rd48, %rd50;
	st.volatile.global.u32 	[%rd51+0], %r43;
$Lt_4_17922:
	@!%p2 bra 	$LBB30__Z26BFS_kernel_one_block_spillPVjjS0_PViPjS3_jjS0_j;
	.loc	17	333	0
	ld.volatile.shared.u32 	%r46, [__cuda___cuda_local_var_39950_51_non_const_b_q_length0+0];
	ld.param.u64 	%rd52, [__cudaparm__Z26BFS_kernel_one_block_spillPVjjS0_PViPjS3_jjS0_j_frontier_length];
	st.volatile.global.u32 	[%rd52+0], %r46;
$LBB30__Z26BFS_kernel_one_block_spillPVjjS0_PViPjS3_jjS0_j:
	.loc	17	335	0
	exit;
$Lt_4_16898:
	.loc	17	337	0
	ld.volatile.shared.u32 	%r4, [__cuda___cuda_local_var_39950_51_non_const_b_q_length0+0];
	.loc	17	338	0
	bar.sync 	0;
	.loc	17	337	0
	bra.uni 	$Lt_4_7938;
$LDWend__Z26BFS_kernel_one_block_spillPVjjS0_PViPjS3_jjS0_j:
	} // _Z26BFS_kernel_one_block_spillPVjjS0_PViPjS3_jjS0_j
	.extern	.shared .align 4 .b8 b_q[];

	.entry _Z25BFS_kernel_SM_block_spillPVjS0_jS0_PViPjS3_jjS0_j (
		.param .u64 __cudaparm__Z25BFS_kernel_SM_block_spillPVjS0_jS0_PViPjS3_jjS0_j_frontier,
		.param .u64 __cudaparm__Z25BFS_kernel_SM_block_spillPVjS0_jS0_PViPjS3_jjS0_j_frontier2,
		.param .u32 __cudaparm__Z25BFS_kernel_SM_block_spillPVjS0_jS0_PViPjS3_jjS0_j_frontier_len,
		.param .u64 __cudaparm__Z25BFS_kernel_SM_block_spillPVjS0_jS0_PViPjS3_jjS0_j_cost,
		.param .u64 __cudaparm__Z25BFS_kernel_SM_block_spillPVjS0_jS0_PViPjS3_jjS0_j_visited,
		.param .u64 __cudaparm__Z25BFS_kernel_SM_block_spillPVjS0_jS0_PViPjS3_jjS0_j_edgeArray,
		.param .u64 __cudaparm__Z25BFS_kernel_SM_block_spillPVjS0_jS0_PViPjS3_jjS0_j_edgeArrayAux,
		.param .u32 __cudaparm__Z25BFS_kernel_SM_block_spillPVjS0_jS0_PViPjS3_jjS0_j_numVertices,
		.param .u32 __cudaparm__Z25BFS_kernel_SM_block_spillPVjS0_jS0_PViPjS3_jjS0_j_numEdges,
		.param .u64 __cudaparm__Z25BFS_kernel_SM_block_spillPVjS0_jS0_PViPjS3_jjS0_j_frontier_length,
		.param .u32 __cudaparm__Z25BFS_kernel_SM_block_spillPVjS0_jS0_PViPjS3_jjS0_j_max_local_mem)
	{
	.reg .u32 %r<84>;
	.reg .u64 %rd<59>;
	.reg .pred %p<25>;
	.shared .align 4 .b8 __cuda___cuda_local_var_40087_51_non_const_b_q_length8[4];
	.shared .align 4 .b8 __cuda_local_var_40088_51_non_const_b_offset[4];
	.loc	17	382	0
$LDWbegin__Z25BFS_kernel_SM_block_spillPVjS0_jS0_PViPjS3_jjS0_j:
	.loc	17	394	0
	ld.volatile.global.s32 	%r1, [g_mutex2];
	.loc	17	395	0
	ld.param.u32 	%r2, [__cudaparm__Z25BFS_kernel_SM_block_spillPVjS0_jS0_PViPjS3_jjS0_j_frontier_len];
	mov.u32 	%r3, %tid.x;
	mov.u32 	%r4, 0;
	setp.eq.u32 	%p1, %r3, %r4;
	mov.u32 	%r5, %ntid.x;
	mov.u32 	%r6, %ctaid.x;
	mul.lo.u32 	%r7, %r6, %r5;
	cvt.s32.u32 	%r8, %tid.x;
	mov.s32 	%r9, 0;
	setp.eq.s32 	%p2, %r8, %r9;
	add.u32 	%r10, %r7, %r3;
	mov.u32 	%r11, 0;
	setp.eq.u32 	%p3, %r10, %r11;
	mov.u32 	%r12, %nctaid.x;
	mov.s32 	%r13, 0;
	mov.u64 	%rd1, b_q;
	mov.u64 	%rd2, __cuda___cuda_local_var_40087_51_non_const_b_q_length8;
$Lt_5_11778:
	.loc	17	396	0
	@!%p1 bra 	$Lt_5_19202;
	.loc	17	401	0
	mov.u32 	%r14, 0;
	st.volatile.shared.u32 	[__cuda___cuda_local_var_40087_51_non_const_b_q_length8+0], %r14;
	.loc	17	402	0
	mov.u32 	%r15, 0;
	st.volatile.shared.u32 	[__cuda_local_var_40088_51_non_const_b_offset+0], %r15;
$Lt_5_19202:
	.loc	17	404	0
	bar.sync 	0;
	setp.ge.u32 	%p4, %r10, %r2;
	@%p4 bra 	$Lt_5_19714;
	mov.s32 	%r16, 0;
	setp.eq.s32 	%p5, %r13, %r16;
	cvt.u64.u32 	%rd3, %r10;
	mul.wide.u32 	%rd4, %r10, 4;
	@!%p5 bra 	$Lt_5_20482;
	.loc	17	412	0
	ld.param.u64 	%rd5, [__cudaparm__Z25BFS_kernel_SM_block_spillPVjS0_jS0_PViPjS3_jjS0_j_frontier];
	add.u64 	%rd6, %rd5, %rd4;
	ld.volatile.global.u32 	%r17, [%rd6+0];
	bra.uni 	$Lt_5_20226;
$Lt_5_20482:
	.loc	17	414	0
	ld.param.u64 	%rd7, [__cudaparm__Z25BFS_kernel_SM_block_spillPVjS0_jS0_PViPjS3_jjS0_j_frontier2];
	add.u64 	%rd8, %rd7, %rd4;
	ld.volatile.global.u32 	%r17, [%rd8+0];
$Lt_5_20226:
	.loc	17	417	0
	cvt.u64.u32 	%rd9, %r17;
	mul.wide.u32 	%rd10, %r17, 4;
	ld.param.u64 	%rd11, [__cudaparm__Z25BFS_kernel_SM_block_spillPVjS0_jS0_PViPjS3_jjS0_j_visited];
	mov.s32 	%r18, 0;
	add.u64 	%rd12, %rd10, %rd11;
	st.volatile.global.s32 	[%rd12+0], %r18;
	.loc	17	420	0
	ld.param.u64 	%rd13, [__cudaparm__Z25BFS_kernel_SM_block_spillPVjS0_jS0_PViPjS3_jjS0_j_edgeArray];
	add.u64 	%rd14, %rd13, %rd10;
	ld.global.u32 	%r19, [%rd14+4];
	ld.global.u32 	%r20, [%rd14+0];
	setp.le.u32 	%p6, %r19, %r20;
	@%p6 bra 	$Lt_5_20738;
	sub.u32 	%r21, %r19, %r20;
	ld.param.u64 	%rd15, [__cudaparm__Z25BFS_kernel_SM_block_spillPVjS0_jS0_PViPjS3_jjS0_j_cost];
	add.u64 	%rd16, %rd10, %rd15;
	ld.param.u64 	%rd17, [__cudaparm__Z25BFS_kernel_SM_block_spillPVjS0_jS0_PViPjS3_jjS0_j_edgeArrayAux];
	cvt.u64.u32 	%rd18, %r20;
	mul.wide.u32 	%rd19, %r20, 4;
	add.u64 	%rd20, %rd17, %rd19;
	mov.s32 	%r22, %r21;
$Lt_5_21250:
 //<loop> Loop body line 420, nesting depth: 1, estimated iterations: unknown
	.loc	17	426	0
	ld.global.u32 	%r23, [%rd20+0];
	.loc	17	428	0
	ld.volatile.global.u32 	%r24, [%rd16+0];
	add.u32 	%r25, %r24, 1;
	cvt.u64.u32 	%rd21, %r23;
	mul.wide.u32 	%rd22, %r23, 4;
	add.u64 	%rd23, %rd22, %rd15;
	atom.global.min.u32 	%r26, [%rd23], %r25;
	mov.s32 	%r27, %r26;
	ld.volatile.global.u32 	%r28, [%rd16+0];
	add.u32 	%r29, %r28, 1;
	setp.le.u32 	%p7, %r27, %r29;
	@%p7 bra 	$Lt_5_21506;
	.loc	17	433	0
	add.u64 	%rd24, %rd22, %rd11;
	mov.s32 	%r30, 1;
	atom.global.exch.b32 	%r31, [%rd24], %r30;
	mov.s32 	%r32, %r31;
	mov.u32 	%r33, 0;
	setp.ne.s32 	%p8, %r32, %r33;
	@%p8 bra 	$Lt_5_22018;
	.loc	17	438	0
	mov.u32 	%r34, 1;
	atom.shared.add.u32 	%r35, [%rd2], %r34;
	mov.s32 	%r36, %r35;
	ld.param.u32 	%r37, [__cudaparm__Z25BFS_kernel_SM_block_spillPVjS0_jS0_PViPjS3_jjS0_j_max_local_mem];
	setp.le.u32 	%p9, %r37, %r36;
	@%p9 bra 	$Lt_5_22786;
	.loc	17	442	0
	cvt.u64.u32 	%rd25, %r36;
	mul.wide.u32 	%rd26, %r36, 4;
	add.u64 	%rd27, %rd1, %rd26;
	st.volatile.shared.u32 	[%rd27+0], %r23;
	bra.uni 	$Lt_5_22530;
$Lt_5_22786:
	.loc	17	447	0
	mov.u64 	%rd28, g_q_offsets;
	mov.u32 	%r38, 1;
	atom.global.add.u32 	%r39, [%rd28], %r38;
	mov.s32 	%r40, %r39;
	cvt.s64.s32 	%rd29, %r40;
	mul.wide.s32 	%rd30, %r40, 4;
	@!%p5 bra 	$Lt_5_23298;
	.loc	17	449	0
	ld.param.u64 	%rd31, [__cudaparm__Z25BFS_kernel_SM_block_spillPVjS0_jS0_PViPjS3_jjS0_j_frontier2];
	add.u64 	%rd32, %rd31, %rd30;
	st.volatile.global.u32 	[%rd32+0], %r23;
	bra.uni 	$Lt_5_23042;
$Lt_5_23298:
	.loc	17	451	0
	ld.param.u64 	%rd33, [__cudaparm__Z25BFS_kernel_SM_block_spillPVjS0_jS0_PViPjS3_jjS0_j_frontier];
	add.u64 	%rd34, %rd33, %rd30;
	st.volatile.global.u32 	[%rd34+0], %r23;
$Lt_5_23042:
$Lt_5_22530:
$Lt_5_22018:
$Lt_5_21506:
	add.u32 	%r20, %r20, 1;
	add.u64 	%rd20, %rd20, 4;
	setp.ne.u32 	%p10, %r19, %r20;
	@%p10 bra 	$Lt_5_21250;
$Lt_5_20738:
$Lt_5_19714:
	.loc	17	459	0
	bar.sync 	0;
	@!%p1 bra 	$Lt_5_23810;
	ld.param.u32 	%r41, [__cudaparm__Z25BFS_kernel_SM_block_spillPVjS0_jS0_PViPjS3_jjS0_j_max_local_mem];
	ld.volatile.shared.u32 	%r42, [__cuda___cuda_local_var_40087_51_non_const_b_q_length8+0];
	setp.le.u32 	%p11, %r42, %r41;
	@%p11 bra 	$Lt_5_24322;
	.loc	17	464	0
	st.volatile.shared.u32 	[__cuda___cuda_local_var_40087_51_non_const_b_q_length8+0], %r41;
$Lt_5_24322:
	.loc	17	466	0
	ld.volatile.shared.u32 	%r43, [__cuda___cuda_local_var_40087_51_non_const_b_q_length8+0];
	mov.u64 	%rd35, g_q_offsets;
	atom.global.add.u32 	%r44, [%rd35], %r43;
	mov.s32 	%r45, %r44;
	st.volatile.shared.u32 	[__cuda_local_var_40088_51_non_const_b_offset+0], %r45;
$Lt_5_23810:
	.loc	17	470	0
	add.u32 	%r1, %r1, %r12;
	.loc	17	109	0
	bar.sync 	0;
	@!%p2 bra 	$Lt_5_24834;
	.loc	16	118	0
	mov.u64 	%rd36, g_mutex;
	mov.s32 	%r46, 1;
	atom.global.add.s32 	%r47, [%rd36], %r46;
	ld.volatile.global.s32 	%r48, [g_mutex];
	setp.ge.s32 	%p12, %r48, %r1;
	@%p12 bra 	$Lt_5_25346;
$Lt_5_25858:
	ld.volatile.global.s32 	%r49, [g_mutex];
	setp.lt.s32 	%p13, %r49, %r1;
	@%p13 bra 	$Lt_5_25858;
$Lt_5_25346:
$Lt_5_24834:
	.loc	17	122	0
	bar.sync 	0;
	.loc	17	471	0
	@!%p3 bra 	$Lt_5_26370;
	.loc	17	476	0
	ld.volatile.global.s32 	%r50, [g_q_offsets+0];
	st.volatile.global.s32 	[g_q_size+0], %r50;
	.loc	17	477	0
	mov.s32 	%r51, 0;
	st.volatile.global.s32 	[g_q_offsets+0], %r51;
$Lt_5_26370:
	ld.volatile.shared.u32 	%r52, [__cuda___cuda_local_var_40087_51_non_const_b_q_length8+0];
	setp.le.u32 	%p14, %r52, %r3;
	@%p14 bra 	$Lt_5_26882;
	cvt.u64.u32 	%rd37, %r3;
	mul.wide.u32 	%rd38, %r3, 4;
	add.u64 	%rd39, %rd1, %rd38;
	mov.u32 	%r53, 0;
	setp.ne.s32 	%p15, %r13, %r53;
	@%p15 bra 	$Lt_5_27650;
	.loc	17	484	0
	ld.volatile.shared.u32 	%r54, [%rd39+0];
	ld.param.u64 	%rd40, [__cudaparm__Z25BFS_kernel_SM_block_spillPVjS0_jS0_PViPjS3_jjS0_j_frontier2];
	ld.volatile.shared.u32 	%r55, [__cuda_local_var_40088_51_non_const_b_offset+0];
	add.u32 	%r56, %r55, %r3;
	cvt.u64.u32 	%rd41, %r56;
	mul.wide.u32 	%rd42, %r56, 4;
	add.u64 	%rd43, %rd40, %rd42;
	st.volatile.global.u32 	[%rd43+0], %r54;
	bra.uni 	$Lt_5_27394;
$Lt_5_27650:
	.loc	17	486	0
	ld.volatile.shared.u32 	%r57, [%rd39+0];
	ld.param.u64 	%rd44, [__cudaparm__Z25BFS_kernel_SM_block_spillPVjS0_jS0_PViPjS3_jjS0_j_frontier];
	ld.volatile.shared.u32 	%r58, [__cuda_local_var_40088_51_non_const_b_offset+0];
	add.u32 	%r59, %r58, %r3;
	cvt.u64.u32 	%rd45, %r59;
	mul.wide.u32 	%rd46, %r59, 4;
	add.u64 	%rd47, %rd44, %rd46;
	st.volatile.global.u32 	[%rd47+0], %r57;
$Lt_5_27394:
$Lt_5_26882:
	.loc	17	489	0
	add.u32 	%r1, %r1, %r12;
	.loc	17	109	0
	bar.sync 	0;
	@!%p2 bra 	$Lt_5_27906;
	.loc	16	118	0
	mov.u64 	%rd48, g_mutex;
	mov.s32 	%r60, 1;
	atom.global.add.s32 	%r61, [%rd48], %r60;
	ld.volatile.global.s32 	%r62, [g_mutex];
	setp.ge.s32 	%p16, %r62, %r1;
	@%p16 bra 	$Lt_5_28418;
$Lt_5_28930:
	ld.volatile.global.s32 	%r63, [g_mutex];
	setp.lt.s32 	%p17, %r63, %r1;
	@%p17 bra 	$Lt_5_28930;
$Lt_5_28418:
$Lt_5_27906:
	.loc	17	122	0
	bar.sync 	0;
	.loc	17	498	0
	ld.volatile.global.s32 	%r64, [g_q_size+0];
	setp.lt.u32 	%p18, %r64, %r5;
	@%p18 bra 	$L_5_18946;
	ld.volatile.global.s32 	%r65, [g_q_size+0];
	mul.lo.u32 	%r66, %r12, %r5;
	setp.le.u32 	%p19, %r65, %r66;
	@%p19 bra 	$L_5_18690;
$L_5_18946:
	mov.s32 	%r67, 1;
	bra.uni 	$L_5_18434;
$L_5_18690:
	mov.s32 	%r67, 0;
$L_5_18434:
	mov.u32 	%r68, 0;
	setp.ne.s32 	%p20, %r67, %r68;
	@%p20 bra 	$LDWendi__Z9atomicAddPii_186_1;
	.loc	17	500	0
	add.s32 	%r69, %r13, 1;
	shr.s32 	%r70, %r69, 31;
	mov.s32 	%r71, 1;
	and.b32 	%r72, %r70, %r71;
	add.s32 	%r73, %r72, %r69;
	shr.s32 	%r74, %r73, 1;
	mul.lo.s32 	%r75, %r74, 2;
	sub.s32 	%r13, %r69, %r75;
	.loc	17	502	0
	ld.volatile.global.s32 	%r2, [g_q_size+0];
	.loc	17	500	0
	bra.uni 	$Lt_5_11778;
$LDWendi__Z9atomicAddPii_186_1:
	.loc	17	503	0
	mov.u32 	%r76, 0;
	setp.ne.s32 	%p21, %r13, %r76;
	@%p21 bra 	$Lt_5_29442;
	.loc	17	507	0
	mov.s32 	%r77, %r10;
	ld.volatile.global.s32 	%r78, [g_q_size+0];
	setp.le.s32 	%p22, %r78, %r10;
	@%p22 bra 	$Lt_5_29954;
	mul.lo.u32 	%r79, %r12, %r5;
	cvt.s64.s32 	%rd49, %r10;
	mul.wide.s32 	%rd50, %r10, 4;
	cvt.s64.u32 	%rd51, %r79;
	ld.param.u64 	%rd52, [__cudaparm__Z25BFS_kernel_SM_block_spillPVjS0_jS0_PViPjS3_jjS0_j_frontier2];
	add.u64 	%rd53, %rd52, %rd50;
	mul.wide.u32 	%rd54, %r79, 4;
	ld.param.u64 	%rd55, [__cudaparm__Z25BFS_kernel_SM_block_spillPVjS0_jS0_PViPjS3_jjS0_j_frontier];
	add.u64 	%rd56, %rd55, %rd50;
$Lt_5_30466:
	.loc	17	508	0
	ld.volatile.global.u32 	%r80, [%rd53+0];
	st.volatile.global.u32 	[%rd56+0], %r80;
	.loc	17	507	0
	add.u32 	%r77, %r77, %r79;
	add.u64 	%rd56, %rd56, %rd54;
	add.u64 	%rd53, %rd53, %rd54;
	ld.volatile.global.s32 	%r81, [g_q_size+0];
	setp.gt.s32 	%p23, %r81, %r77;
	@%p23 bra 	$Lt_5_30466;
$Lt_5_29954:
$Lt_5_29442:
	@!%p3 bra 	$Lt_5_30978;
	.loc	17	513	0
	ld.volatile.global.s32 	%r82, [g_q_size+0];
	ld.param.u64 	%rd57, [__cudaparm__Z25BFS_kernel_SM_block_spillPVjS0_jS0_PViPjS3_jjS0_j_frontier_length];
	st.volatile.global.u32 	[%rd57+0], %r82;
$Lt_5_30978:
	.loc	17	515	0
	exit;
$LDWend__Z25BFS_kernel_SM_block_spillPVjS0_jS0_PViPjS3_jjS0_j:
	} // _Z25BFS_kernel_SM_block_spillPVjS0_jS0_PViPjS3_jjS0_j

	.entry _Z28BFS_kernel_multi_block_spillPVjS0_jS0_PViPjS3_jjS0_j (
		.param .u64 __cudaparm__Z28BFS_kernel_multi_block_spillPVjS0_jS0_PViPjS3_jjS0_j_frontier,
		.param .u64 __cudaparm__Z28BFS_kernel_multi_block_spillPVjS0_jS0_PViPjS3_jjS0_j_frontier2,
		.param .u32 __cudaparm__Z28BFS_kernel_multi_block_spillPVjS0_jS0_PViPjS3_jjS0_j_frontier_len,
		.param .u64 __cudaparm__Z28BFS_kernel_multi_block_spillPVjS0_jS0_PViPjS3_jjS0_j_cost,
		.param .u64 __cudaparm__Z28BFS_kernel_multi_block_spillPVjS0_jS0_PViPjS3_jjS0_j_visited,
		.param .u64 __cudaparm__Z28BFS_kernel_multi_block_spillPVjS0_jS0_PViPjS3_jjS0_j_edgeArray,
		.param .u64 __cudaparm__Z28BFS_kernel_multi_block_spillPVjS0_jS0_PViPjS3_jjS0_j_edgeArrayAux,
		.param .u32 __cudaparm__Z28BFS_kernel_multi_block_spillPVjS0_jS0_PViPjS3_jjS0_j_numVertices,
		.param .u32 __cudaparm__Z28BFS_kernel_multi_block_spillPVjS0_jS0_PViPjS3_jjS0_j_numEdges,
		.param .u64 __cudaparm__Z28BFS_kernel_multi_block_spillPVjS0_jS0_PViPjS3_jjS0_j_frontier_length,
		.param .u32 __cudaparm__Z28BFS_kernel_multi_block_spillPVjS0_jS0_PViPjS3_jjS0_j_max_local_mem)
	{
	.reg .u32 %r<44>;
	.reg .u64 %rd<40>;
	.reg .pred %p<11>;
	.shared .align 4 .b8 __cuda___cuda_local_var_40264_51_non_const_b_q_length16[4];
	.shared .align 4 .b8 __cuda_local_var_40265_51_non_const_b_offset[4];
	.loc	17	558	0
$LDWbegin__Z28BFS_kernel_multi_block_spillPVjS0_jS0_PViPjS3_jjS0_j:
	mov.u32 	%r1, %tid.x;
	mov.u32 	%r2, 0;
	setp.eq.u32 	%p1, %r1, %r2;
	@!%p1 bra 	$Lt_6_7426;
	.loc	17	572	0
	mov.u32 	%r3, 0;
	st.volatile.shared.u32 	[__cuda___cuda_local_var_40264_51_non_const_b_q_length16+0], %r3;
	.loc	17	573	0
	mov.u32 	%r4, 0;
	st.volatile.shared.u32 	[__cuda_local_var_40265_51_non_const_b_offset+0], %r4;
$Lt_6_7426:
	.loc	17	576	0
	bar.sync 	0;
	mov.u32 	%r5, %ctaid.x;
	mov.u32 	%r6, %ntid.x;
	mul.lo.u32 	%r7, %r5, %r6;
	add.u32 	%r8, %r7, %r1;
	ld.param.u32 	%r9, [__cudaparm__Z28BFS_kernel_multi_block_spillPVjS0_jS0_PViPjS3_jjS0_j_frontier_len];
	setp.le.u32 	%p2, %r9, %r8;
	@%p2 bra 	$Lt_6_7938;
	.loc	17	581	0
	ld.param.u64 	%rd1, [__cudaparm__Z28BFS_kernel_multi_block_spillPVjS0_jS0_PViPjS3_jjS0_j_frontier];
	cvt.u64.u32 	%rd2, %r8;
	mul.wide.u32 	%rd3, %r8, 4;
	add.u64 	%rd4, %rd1, %rd3;
	ld.volatile.global.u32 	%r10, [%rd4+0];
	.loc	17	582	0
	cvt.u64.u32 	%rd5, %r10;
	mul.wide.u32 	%rd6, %r10, 4;
	ld.param.u64 	%rd7, [__cudaparm__Z28BFS_kernel_multi_block_spillPVjS0_jS0_PViPjS3_jjS0_j_visited];
	mov.s32 	%r11, 0;
	add.u64 	%rd8, %rd6, %rd7;
	st.volatile.global.s32 	[%rd8+0], %r11;
	.loc	17	585	0
	ld.param.u64 	%rd9, [__cudaparm__Z28BFS_kernel_multi_block_spillPVjS0_jS0_PViPjS3_jjS0_j_edgeArray];
	add.u64 	%rd10, %rd9, %rd6;
	ld.global.u32 	%r12, [%rd10+4];
	ld.global.u32 	%r13, [%rd10+0];
	setp.le.u32 	%p3, %r12, %r13;
	@%p3 bra 	$Lt_6_8450;
	sub.u32 	%r14, %r12, %r13;
	ld.param.u64 	%rd11, [__cudaparm__Z28BFS_kernel_multi_block_spillPVjS0_jS0_PViPjS3_jjS0_j_cost];
	add.u64 	%rd12, %rd6, %rd11;
	ld.param.u64 	%rd13, [__cudaparm__Z28BFS_kernel_multi_block_spillPVjS0_jS0_PViPjS3_jjS0_j_edgeArrayAux];
	cvt.u64.u32 	%rd14, %r13;
	mul.wide.u32 	%rd15, %r13, 4;
	add.u64 	%rd16, %rd13, %rd15;
	mov.u64 	%rd17, b_q;
	mov.u64 	%rd18, __cuda___cuda_local_var_40264_51_non_const_b_q_length16;
	mov.s32 	%r15, %r14;
$Lt_6_8962:
 //<loop> Loop body line 585, nesting depth: 1, estimated iterations: unknown
	.loc	17	591	0
	ld.global.u32 	%r16, [%rd16+0];
	.loc	17	593	0
	ld.volatile.global.u32 	%r17, [%rd12+0];
	add.u32 	%r18, %r17, 1;
	cvt.u64.u32 	%rd19, %r16;
	mul.wide.u32 	%rd20, %r16, 4;
	add.u64 	%rd21, %rd20, %rd11;
	atom.global.min.u32 	%r19, [%rd21], %r18;
	mov.s32 	%r20, %r19;
	ld.volatile.global.u32 	%r21, [%rd12+0];
	add.u32 	%r22, %r21, 1;
	setp.le.u32 	%p4, %r20, %r22;
	@%p4 bra 	$Lt_6_9218;
	.loc	17	598	0
	add.u64 	%rd22, %rd20, %rd7;
	mov.s32 	%r23, 1;
	atom.global.exch.b32 	%r24, [%rd22], %r23;
	mov.s32 	%r25, %r24;
	mov.u32 	%r26, 0;
	setp.ne.s32 	%p5, %r25, %r26;
	@%p5 bra 	$Lt_6_9730;
	.loc	17	603	0
	mov.u32 	%r27, 1;
	atom.shared.add.u32 	%r28, [%rd18], %r27;
	mov.s32 	%r29, %r28;
	ld.param.u32 	%r30, [__cudaparm__Z28BFS_kernel_multi_block_spillPVjS0_jS0_PViPjS3_jjS0_j_max_local_mem];
	setp.le.u32 	%p6, %r30, %r29;
	@%p6 bra 	$Lt_6_10498;
	.loc	17	607	0
	cvt.u64.u32 	%rd23, %r29;
	mul.wide.u32 	%rd24, %r29, 4;
	add.u64 	%rd25, %rd17, %rd24;
	st.volatile.shared.u32 	[%rd25+0], %r16;
	bra.uni 	$Lt_6_10242;
$Lt_6_10498:
	.loc	17	612	0
	ld.param.u64 	%rd26, [__cudaparm__Z28BFS_kernel_multi_block_spillPVjS0_jS0_PViPjS3_jjS0_j_frontier_length];
	mov.u32 	%r31, 1;
	atom.global.add.u32 	%r32, [%rd26], %r31;
	mov.s32 	%r33, %r32;
	.loc	17	614	0
	ld.param.u64 	%rd27, [__cudaparm__Z28BFS_kernel_multi_block_spillPVjS0_jS0_PViPjS3_jjS0_j_frontier2];
	cvt.s64.s32 	%rd28, %r33;
	mul.wide.s32 	%rd29, %r33, 4;
	add.u64 	%rd30, %rd27, %rd29;
	st.volatile.global.u32 	[%rd30+0], %r16;
$Lt_6_10242:
$Lt_6_9730:
$Lt_6_9218:
	add.u32 	%r13, %r13, 1;
	add.u64 	%rd16, %rd16, 4;
	setp.ne.u32 	%p7, %r12, %r13;
	@%p7 bra 	$Lt_6_8962;
$Lt_6_8450:
	mov.u64 	%rd17, b_q;
$Lt_6_7938:
	mov.u64 	%rd17, b_q;
	.loc	17	622	0
	bar.sync 	0;
	@!%p1 bra 	$Lt_6_11010;
	ld.param.u32 	%r34, [__cudaparm__Z28BFS_kernel_multi_block_spillPVjS0_jS0_PViPjS3_jjS0_j_max_local_mem];
	ld.volatile.shared.u32 	%r35, [__cuda___cuda_local_var_40264_51_non_const_b_q_length16+0];
	setp.le.u32 	%p8, %r35, %r34;
	@%p8 bra 	$Lt_6_11522;
	.loc	17	629	0
	st.volatile.shared.u32 	[__cuda___cuda_local_var_40264_51_non_const_b_q_length16+0], %r34;
$Lt_6_11522:
	.loc	17	631	0
	ld.volatile.shared.u32 	%r36, [__cuda___cuda_local_var_40264_51_non_const_b_q_length16+0];
	ld.param.u64 	%rd31, [__cudaparm__Z28BFS_kernel_multi_block_spillPVjS0_jS0_PViPjS3_jjS0_j_frontier_length];
	atom.global.add.u32 	%r37, [%rd31], %r36;
	mov.s32 	%r38, %r37;
	st.volatile.shared.u32 	[__cuda_local_var_40265_51_non_const_b_offset+0], %r38;
$Lt_6_11010:
	.loc	17	633	0
	bar.sync 	0;
	ld.volatile.shared.u32 	%r39, [__cuda___cuda_local_var_40264_51_non_const_b_q_length16+0];
	setp.le.u32 	%p9, %r39, %r1;
	@%p9 bra 	$Lt_6_12034;
	.loc	17	637	0
	cvt.u64.u32 	%rd32, %r1;
	mul.wide.u32 	%rd33, %r1, 4;
	add.u64 	%rd34, %rd17, %rd33;
	ld.volatile.shared.u32 	%r40, [%rd34+0];
	ld.param.u64 	%rd35, [__cudaparm__Z28BFS_kernel_multi_block_spillPVjS0_jS0_PViPjS3_jjS0_j_frontier2];
	ld.volatile.shared.u32 	%r41, [__cuda_local_var_40265_51_non_const_b_offset+0];
	add.u32 	%r42, %r41, %r1;
	cvt.u64.u32 	%rd36, %r42;
	mul.wide.u32 	%rd37, %r42, 4;
	add.u64 	%rd38, %rd35, %rd37;
	st.volatile.global.u32 	[%rd38+0], %r40;
$Lt_6_12034:
	.loc	17	638	0
	exit;
$LDWend__Z28BFS_kernel_multi_block_spillPVjS0_jS0_PViPjS3_jjS0_j:
	} // _Z28BFS_kernel_multi_block_spillPVjS0_jS0_PViPjS3_jjS0_j




// ===== COMPILED SASS (sm_100) =====

	.target	sm_100

	.elftype	@"ET_EXEC"


//--------------------- .note.nv.tkinfo           --------------------------
	.section	.note.nv.tkinfo,"",@"SHT_NOTE"
	.sectionflags	@"SHF_NOTE_NV_TKINFO"
	.tkinfo
        /*0018*/ 	.word	0x00000002
        /*0030*/ 	.string	""
        /*0030*/ 	.string	"ptxas"
        /*0030*/ 	.string	"Cuda compilation tools, release 13.0, V13.0.88"
        /*0030*/ 	.string	"Build cuda_13.0.r13.0/compiler.36424714_0"
        /*0030*/ 	.string	"-arch sm_100 "



//--------------------- .note.nv.cuinfo           --------------------------
	.section	.note.nv.cuinfo,"",@"SHT_NOTE"
	.sectionflags	@"SHF_NOTE_NV_CUINFO"
        /*0018*/ 	.short	0x0002
        /*001a*/ 	.short	0x0014
        /*001c*/ 	.short	0x0082
	.zero		2


//--------------------- .nv.info                  --------------------------
	.section	.nv.info,"",@"SHT_CUDA_INFO"
	.align	4


	//----- nvinfo : EIATTR_REGCOUNT
	.align		4
        /*0000*/ 	.byte	0x04, 0x2f
        /*0002*/ 	.short	(.L_5 - .L_4)
	.align		4
.L_4:
        /*0004*/ 	.word	index@(_Z15BFS_kernel_warpPjS_S_iijiPi)
        /*0008*/ 	.word	0x0000001a


	//----- nvinfo : EIATTR_FRAME_SIZE
	.align		4
.L_5:
        /*000c*/ 	.byte	0x04, 0x11
        /*000e*/ 	.short	(.L_7 - .L_6)
	.align		4
.L_6:
        /*0010*/ 	.word	index@(_Z15BFS_kernel_warpPjS_S_iijiPi)
        /*0014*/ 	.word	0x00000000


	//----- nvinfo : EIATTR_REGCOUNT
	.align		4
.L_7:
        /*0018*/ 	.byte	0x04, 0x2f
        /*001a*/ 	.short	(.L_9 - .L_8)
	.align		4
.L_8:
        /*001c*/ 	.word	index@(_Z23Reset_kernel_parametersPj)
        /*0020*/ 	.word	0x0000000e


	//----- nvinfo : EIATTR_FRAME_SIZE
	.align		4
.L_9:
        /*0024*/ 	.byte	0x04, 0x11
        /*0026*/ 	.short	(.L_11 - .L_10)
	.align		4
.L_10:
        /*0028*/ 	.word	index@(_Z23Reset_kernel_parametersPj)
        /*002c*/ 	.word	0x00000000


	//----- nvinfo : EIATTR_REGCOUNT
	.align		4
.L_11:
        /*0030*/ 	.byte	0x04, 0x2f
        /*0032*/ 	.short	(.L_13 - .L_12)
	.align		4
.L_12:
        /*0034*/ 	.word	index@(_Z13Frontier_copyPjS_S_)
        /*0038*/ 	.word	0x0000000c


	//----- nvinfo : EIATTR_FRAME_SIZE
	.align		4
.L_13:
        /*003c*/ 	.byte	0x04, 0x11
        /*003e*/ 	.short	(.L_15 - .L_14)
	.align		4
.L_14:
        /*0040*/ 	.word	index@(_Z13Frontier_copyPjS_S_)
        /*0044*/ 	.word	0x00000000


	//----- nvinfo : EIATTR_REGCOUNT
	.align		4
.L_15:
        /*0048*/ 	.byte	0x04, 0x2f
        /*004a*/ 	.short	(.L_17 - .L_16)
	.align		4
.L_16:
        /*004c*/ 	.word	index@(_Z26BFS_kernel_one_block_spillPVjjS0_PViPjS3_jjS0_j)
        /*0050*/ 	.word	0x0000001b


	//----- nvinfo : EIATTR_FRAME_SIZE
	.align		4
.L_17:
        /*0054*/ 	.byte	0x04, 0x11
        /*0056*/ 	.short	(.L_19 - .L_18)
	.align		4
.L_18:
        /*0058*/ 	.word	index@(_Z26BFS_kernel_one_block_spillPVjjS0_PViPjS3_jjS0_j)
        /*005c*/ 	.word	0x00000000


	//----- nvinfo : EIATTR_REGCOUNT
	.align		4
.L_19:
        /*0060*/ 	.byte	0x04, 0x2f
        /*0062*/ 	.short	(.L_21 - .L_20)
	.align		4
.L_20:
        /*0064*/ 	.word	index@(_Z25BFS_kernel_SM_block_spillPVjS0_jS0_PViPjS3_jjS0_j)
        /*0068*/ 	.word	0x0000001e


	//----- nvinfo : EIATTR_FRAME_SIZE
	.align		4
.L_21:
        /*006c*/ 	.byte	0x04, 0x11
        /*006e*/ 	.short	(.L_23 - .L_22)
	.align		4
.L_22:
        /*0070*/ 	.word	index@(_Z25BFS_kernel_SM_block_spillPVjS0_jS0_PViPjS3_jjS0_j)
        /*0074*/ 	.word	0x00000000


	//----- nvinfo : EIATTR_REGCOUNT
	.align		4
.L_23:
        /*0078*/ 	.byte	0x04, 0x2f
        /*007a*/ 	.short	(.L_25 - .L_24)
	.align		4
.L_24:
        /*007c*/ 	.word	index@(_Z28BFS_kernel_multi_block_spillPVjS0_jS0_PViPjS3_jjS0_j)
        /*0080*/ 	.word	0x0000001c


	//----- nvinfo : EIATTR_FRAME_SIZE
	.align		4
.L_25:
        /*0084*/ 	.byte	0x04, 0x11
        /*0086*/ 	.short	(.L_27 - .L_26)
	.align		4
.L_26:
        /*0088*/ 	.word	index@(_Z28BFS_kernel_multi_block_spillPVjS0_jS0_PViPjS3_jjS0_j)
        /*008c*/ 	.word	0x00000000


	//----- nvinfo : EIATTR_MIN_STACK_SIZE
	.align		4
.L_27:
        /*0090*/ 	.byte	0x04, 0x12
        /*0092*/ 	.short	(.L_29 - .L_28)
	.align		4
.L_28:
        /*0094*/ 	.word	index@(_Z28BFS_kernel_multi_block_spillPVjS0_jS0_PViPjS3_jjS0_j)
        /*0098*/ 	.word	0x00000000


	//----- nvinfo : EIATTR_MIN_STACK_SIZE
	.align		4
.L_29:
        /*009c*/ 	.byte	0x04, 0x12
        /*009e*/ 	.short	(.L_31 - .L_30)
	.align		4
.L_30:
        /*00a0*/ 	.word	index@(_Z25BFS_kernel_SM_block_spillPVjS0_jS0_PViPjS3_jjS0_j)
        /*00a4*/ 	.word	0x00000000


	//----- nvinfo : EIATTR_MIN_STACK_SIZE
	.align		4
.L_31:
        /*00a8*/ 	.byte	0x04, 0x12
        /*00aa*/ 	.short	(.L_33 - .L_32)
	.align		4
.L_32:
        /*00ac*/ 	.word	index@(_Z26BFS_kernel_one_block_spillPVjjS0_PViPjS3_jjS0_j)
        /*00b0*/ 	.word	0x00000000


	//----- nvinfo : EIATTR_MIN_STACK_SIZE
	.align		4
.L_33:
        /*00b4*/ 	.byte	0x04, 0x12
        /*00b6*/ 	.short	(.L_35 - .L_34)
	.align		4
.L_34:
        /*00b8*/ 	.word	index@(_Z13Frontier_copyPjS_S_)
        /*00bc*/ 	.word	0x00000000


	//----- nvinfo : EIATTR_MIN_STACK_SIZE
	.align		4
.L_35:
        /*00c0*/ 	.byte	0x04, 0x12
        /*00c2*/ 	.short	(.L_37 - .L_36)
	.align		4
.L_36:
        /*00c4*/ 	.word	index@(_Z23Reset_kernel_parametersPj)
        /*00c8*/ 	.word	0x00000000


	//----- nvinfo : EIATTR_MIN_STACK_SIZE
	.align		4
.L_37:
        /*00cc*/ 	.byte	0x04, 0x12
        /*00ce*/ 	.short	(.L_39 - .L_38)
	.align		4
.L_38:
        /*00d0*/ 	.word	index@(_Z15BFS_kernel_warpPjS_S_iijiPi)
        /*00d4*/ 	.word	0x00000000
.L_39:


//--------------------- .nv.compat                --------------------------
	.section	.nv.compat,"",@"SHT_CUDA_COMPAT_INFO"
	.align	4
        /*0000*/ 	.byte	0x02, 0x09, 0x00, 0x00, 0x02, 0x02, 0x01, 0x00, 0x02, 0x05, 0x05, 0x00, 0x03, 0x07, 0x01, 0x01
        /*0010*/ 	.byte	0x02, 0x03, 0x00, 0x00, 0x02, 0x06, 0x01, 0x00, 0x04, 0x0b, 0x08, 0x00, 0x09, 0x00, 0x00, 0x00
        /*0020*/ 	.byte	0x00, 0x00, 0x00, 0x00


//--------------------- .nv.info._Z28BFS_kernel_multi_block_spillPVjS0_jS0_PViPjS3_jjS0_j --------------------------
	.section	.nv.info._Z28BFS_kernel_multi_block_spillPVjS0_jS0_PViPjS3_jjS0_j,"",@"SHT_CUDA_INFO"
	.sectionflags	@""
	.align	4


	//----- nvinfo : EIATTR_CUDA_API_VERSION
	.align		4
        /*0000*/ 	.byte	0x04, 0x37
        /*0002*/ 	.short	(.L_41 - .L_40)
.L_40:
        /*0004*/ 	.word	0x00000082


	//----- nvinfo : EIATTR_KPARAM_INFO
	.align		4
.L_41:
        /*0008*/ 	.byte	0x04, 0x17
        /*000a*/ 	.short	(.L_43 - .L_42)
.L_42:
        /*000c*/ 	.word	0x00000000
        /*0010*/ 	.short	0x000a
        /*0012*/ 	.short	0x0048
        /*0014*/ 	.byte	0x00, 0xf0, 0x11, 0x00


	//----- nvinfo : EIATTR_KPARAM_INFO
	.align		4
.L_43:
        /*0018*/ 	.byte	0x04, 0x17
        /*001a*/ 	.short	(.L_45 - .L_44)
.L_44:
        /*001c*/ 	.word	0x00000000
        /*0020*/ 	.short	0x0009
        /*0022*/ 	.short	0x0040
        /*0024*/ 	.byte	0x00, 0xf0, 0x21, 0x00


	//----- nvinfo : EIATTR_KPARAM_INFO
	.align		4
.L_45:
        /*0028*/ 	.byte	0x04, 0x17
        /*002a*/ 	.short	(.L_47 - .L_46)
.L_46:
        /*002c*/ 	.word	0x00000000
        /*0030*/ 	.short	0x0008
        /*0032*/ 	.short	0x003c
        /*0034*/ 	.byte	0x00, 0xf0, 0x11, 0x00


	//----- nvinfo : EIATTR_KPARAM_INFO
	.align		4
.L_47:
        /*0038*/ 	.byte	0x04, 0x17
        /*003a*/ 	.short	(.L_49 - .L_48)
.L_48:
        /*003c*/ 	.word	0x00000000
        /*0040*/ 	.short	0x0007
        /*0042*/ 	.short	0x0038
        /*0044*/ 	.byte	0x00, 0xf0, 0x11, 0x00


	//----- nvinfo : EIATTR_KPARAM_INFO
	.align		4
.L_49:
        /*0048*/ 	.byte	0x04, 0x17
        /*004a*/ 	.short	(.L_51 - .L_50)
.L_50:
        /*004c*/ 	.word	0x00000000
        /*0050*/ 	.short	0x0006
        /*0052*/ 	.short	0x0030
        /*0054*/ 	.byte	0x00, 0xf0, 0x21, 0x00


	//----- nvinfo : EIATTR_KPARAM_INFO
	.align		4
.L_51:
        /*0058*/ 	.byte	0x04, 0x17
        /*005a*/ 	.short	(.L_53 - .L_52)
.L_52:
        /*005c*/ 	.word	0x00000000
        /*0060*/ 	.short	0x0005
        /*0062*/ 	.short	0x0028
        /*0064*/ 	.byte	0x00, 0xf0, 0x21, 0x00


	//----- nvinfo : EIATTR_KPARAM_INFO
	.align		4
.L_53:
        /*0068*/ 	.byte	0x04, 0x17
        /*006a*/ 	.short	(.L_55 - .L_54)
.L_54:
        /*006c*/ 	.word	0x00000000
        /*0070*/ 	.short	0x0004
        /*0072*/ 	.short	0x0020
        /*0074*/ 	.byte	0x00, 0xf0, 0x21, 0x00


	//----- nvinfo : EIATTR_KPARAM_INFO
	.align		4
.L_55:
        /*0078*/ 	.byte	0x04, 0x17
        /*007a*/ 	.short	(.L_57 - .L_56)
.L_56:
        /*007c*/ 	.word	0x00000000
        /*0080*/ 	.short	0x0003
        /*0082*/ 	.short	0x0018
        /*0084*/ 	.byte	0x00, 0xf0, 0x21, 0x00


	//----- nvinfo : EIATTR_KPARAM_INFO
	.align		4
.L_57:
        /*0088*/ 	.byte	0x04, 0x17
        /*008a*/ 	.short	(.L_59 - .L_58)
.L_58:
        /*008c*/ 	.word	0x00000000
        /*0090*/ 	.short	0x0002
        /*0092*/ 	.short	0x0010
        /*0094*/ 	.byte	0x00, 0xf0, 0x11, 0x00


	//----- nvinfo : EIATTR_KPARAM_INFO
	.align		4
.L_59:
        /*0098*/ 	.byte	0x04, 0x17
        /*009a*/ 	.short	(.L_61 - .L_60)
.L_60:
        /*009c*/ 	.word	0x00000000
        /*00a0*/ 	.short	0x0001
        /*00a2*/ 	.short	0x0008
        /*00a4*/ 	.byte	0x00, 0xf0, 0x21, 0x00


	//----- nvinfo : EIATTR_KPARAM_INFO
	.align		4
.L_61:
        /*00a8*/ 	.byte	0x04, 0x17
        /*00aa*/ 	.short	(.L_63 - .L_62)
.L_62:
        /*00ac*/ 	.word	0x00000000
        /*00b0*/ 	.short	0x0000
        /*00b2*/ 	.short	0x0000
        /*00b4*/ 	.byte	0x00, 0xf0, 0x21, 0x00


	//----- nvinfo : EIATTR_SPARSE_MMA_MASK
	.align		4
.L_63:
        /*00b8*/ 	.byte	0x03, 0x50
        /*00ba*/ 	.short	0x0000


	//----- nvinfo : EIATTR_MAXREG_COUNT
	.align		4
        /*00bc*/ 	.byte	0x03, 0x1b
        /*00be*/ 	.short	0x00ff


	//----- nvinfo : EIATTR_NUM_BARRIERS
	.align		4
        /*00c0*/ 	.byte	0x02, 0x4c
        /*00c2*/ 	.byte	0x01
	.zero		1


	//----- nvinfo : EIATTR_MERCURY_ISA_VERSION
	.align		4
        /*00c4*/ 	.byte	0x03, 0x5f
        /*00c6*/ 	.short	0x0101


	//----- nvinfo : EIATTR_INT_WARP_WIDE_INSTR_OFFSETS
	.align		4
        /*00c8*/ 	.byte	0x04, 0x31
        /*00ca*/ 	.short	(.L_65 - .L_64)


	//   ....[0]....
.L_64:
        /*00cc*/ 	.word	0x000003a0


	//   ....[1]....
        /*00d0*/ 	.word	0x00000420


	//   ....[2]....
        /*00d4*/ 	.word	0x00000480


	//   ....[3]....
        /*00d8*/ 	.word	0x00000500


	//----- nvinfo : EIATTR_VRC_CTA_INIT_COUNT
	.align		4
.L_65:
        /*00dc*/ 	.byte	0x02, 0x4a
	.zero		1
	.zero		1


	//----- nvinfo : EIATTR_EXIT_INSTR_OFFSETS
	.align		4
        /*00e0*/ 	.byte	0x04, 0x1c
        /*00e2*/ 	.short	(.L_67 - .L_66)


	//   ....[0]....
.L_66:
        /*00e4*/ 	.word	0x00000720


	//   ....[1]....
        /*00e8*/ 	.word	0x000007a0


	//----- nvinfo : EIATTR_CRS_STACK_SIZE
	.align		4
.L_67:
        /*00ec*/ 	.byte	0x04, 0x1e
        /*00ee*/ 	.short	(.L_69 - .L_68)
.L_68:
        /*00f0*/ 	.word	0x00000000


	//----- nvinfo : EIATTR_CBANK_PARAM_SIZE
	.align		4
.L_69:
        /*00f4*/ 	.byte	0x03, 0x19
        /*00f6*/ 	.short	0x004c


	//----- nvinfo : EIATTR_PARAM_CBANK
	.align		4
        /*00f8*/ 	.byte	0x04, 0x0a
        /*00fa*/ 	.short	(.L_71 - .L_70)
	.align		4
.L_70:
        /*00fc*/ 	.word	index@(.nv.constant0._Z28BFS_kernel_multi_block_spillPVjS0_jS0_PViPjS3_jjS0_j)
        /*0100*/ 	.short	0x0380
        /*0102*/ 	.short	0x004c


	//----- nvinfo : EIATTR_SW_WAR
	.align		4
.L_71:
        /*0104*/ 	.byte	0x04, 0x36
        /*0106*/ 	.short	(.L_73 - .L_72)
.L_72:
        /*0108*/ 	.word	0x00000008
.L_73:


//--------------------- .nv.info._Z25BFS_kernel_SM_block_spillPVjS0_jS0_PViPjS3_jjS0_j --------------------------
	.section	.nv.info._Z25BFS_kernel_SM_block_spillPVjS0_jS0_PViPjS3_jjS0_j,"",@"SHT_CUDA_INFO"
	.sectionflags	@""
	.align	4


	//----- nvinfo : EIATTR_CUDA_API_VERSION
	.align		4
        /*0000*/ 	.byte	0x04, 0x37
        /*0002*/ 	.short	(.L_75 - .L_74)
.L_74:
        /*0004*/ 	.word	0x00000082


	//----- nvinfo : EIATTR_KPARAM_INFO
	.align		4
.L_75:
        /*0008*/ 	.byte	0x04, 0x17
        /*000a*/ 	.short	(.L_77 - .L_76)
.L_76:
        /*000c*/ 	.word	0x00000000
        /*0010*/ 	.short	0x000a
        /*0012*/ 	.short	0x0048
        /*0014*/ 	.byte	0x00, 0xf0, 0x11, 0x00


	//----- nvinfo : EIATTR_KPARAM_INFO
	.align		4
.L_77:
        /*0018*/ 	.byte	0x04, 0x17
        /*001a*/ 	.short	(.L_79 - .L_78)
.L_78:
        /*001c*/ 	.word	0x00000000
        /*0020*/ 	.short	0x0009
        /*0022*/ 	.short	0x0040
        /*0024*/ 	.byte	0x00, 0xf0, 0x21, 0x00


	//----- nvinfo : EIATTR_KPARAM_INFO
	.align		4
.L_79:
        /*0028*/ 	.byte	0x04, 0x17
        /*002a*/ 	.short	(.L_81 - .L_80)
.L_80:
        /*002c*/ 	.word	0x00000000
        /*0030*/ 	.short	0x0008
        /*0032*/ 	.short	0x003c
        /*0034*/ 	.byte	0x00, 0xf0, 0x11, 0x00


	//----- nvinfo : EIATTR_KPARAM_INFO
	.align		4
.L_81:
        /*0038*/ 	.byte	0x04, 0x17
        /*003a*/ 	.short	(.L_83 - .L_82)
.L_82:
        /*003c*/ 	.word	0x00000000
        /*0040*/ 	.short	0x0007
        /*0042*/ 	.short	0x0038
        /*0044*/ 	.byte	0x00, 0xf0, 0x11, 0x00


	//----- nvinfo : EIATTR_KPARAM_INFO
	.align		4
.L_83:
        /*0048*/ 	.byte	0x04, 0x17
        /*004a*/ 	.short	(.L_85 - .L_84)
.L_84:
        /*004c*/ 	.word	0x00000000
        /*0050*/ 	.short	0x0006
        /*0052*/ 	.short	0x0030
        /*0054*/ 	.byte	0x00, 0xf0, 0x21, 0x00


	//----- nvinfo : EIATTR_KPARAM_INFO
	.align		4
.L_85:
        /*0058*/ 	.byte	0x04, 0x17
        /*005a*/ 	.short	(.L_87 - .L_86)
.L_86:
        /*005c*/ 	.word	0x00000000
        /*0060*/ 	.short	0x0005
        /*0062*/ 	.short	0x0028
        /*0064*/ 	.byte	0x00, 0xf0, 0x21, 0x00


	//----- nvinfo : EIATTR_KPARAM_INFO
	.align		4
.L_87:
        /*0068*/ 	.byte	0x04, 0x17
        /*006a*/ 	.short	(.L_89 - .L_88)
.L_88:
        /*006c*/ 	.word	0x00000000
        /*0070*/ 	.short	0x0004
        /*0072*/ 	.short	0x0020
        /*0074*/ 	.byte	0x00, 0xf0, 0x21, 0x00


	//----- nvinfo : EIATTR_KPARAM_INFO
	.align		4
.L_89:
        /*0078*/ 	.byte	0x04, 0x17
        /*007a*/ 	.short	(.L_91 - .L_90)
.L_90:
        /*007c*/ 	.word	0x00000000
        /*0080*/ 	.short	0x0003
        /*0082*/ 	.short	0x0018
        /*0084*/ 	.byte	0x00, 0xf0, 0x21, 0x00


	//----- nvinfo : EIATTR_KPARAM_INFO
	.align		4
.L_91:
        /*0088*/ 	.byte	0x04, 0x17
        /*008a*/ 	.short	(.L_93 - .L_92)
.L_92:
        /*008c*/ 	.word	0x00000000
        /*0090*/ 	.short	0x0002
        /*0092*/ 	.short	0x0010
        /*0094*/ 	.byte	0x00, 0xf0, 0x11, 0x00


	//----- nvinfo : EIATTR_KPARAM_INFO
	.align		4
.L_93:
        /*0098*/ 	.byte	0x04, 0x17
        /*009a*/ 	.short	(.L_95 - .L_94)
.L_94:
        /*009c*/ 	.word	0x00000000
        /*00a0*/ 	.short	0x0001
        /*00a2*/ 	.short	0x0008
        /*00a4*/ 	.byte	0x00, 0xf0, 0x21, 0x00


	//----- nvinfo : EIATTR_KPARAM_INFO
	.align		4
.L_95:
        /*00a8*/ 	.byte	0x04, 0x17
        /*00aa*/ 	.short	(.L_97 - .L_96)
.L_96:
        /*00ac*/ 	.word	0x00000000
        /*00b0*/ 	.short	0x0000
        /*00b2*/ 	.short	0x0000
        /*00b4*/ 	.byte	0x00, 0xf0, 0x21, 0x00


	//----- nvinfo : EIATTR_SPARSE_MMA_MASK
	.align		4
.L_97:
        /*00b8*/ 	.byte	0x03, 0x50
        /*00ba*/ 	.short	0x0000


	//----- nvinfo : EIATTR_MAXREG_COUNT
	.align		4
        /*00bc*/ 	.byte	0x03, 0x1b
        /*00be*/ 	.short	0x00ff


	//----- nvinfo : EIATTR_NUM_BARRIERS
	.align		4
        /*00c0*/ 	.byte	0x02, 0x4c
        /*00c2*/ 	.byte	0x01
	.zero		1


	//----- nvinfo : EIATTR_MERCURY_ISA_VERSION
	.align		4
        /*00c4*/ 	.byte	0x03, 0x5f
        /*00c6*/ 	.short	0x0101


	//----- nvinfo : EIATTR_INT_WARP_WIDE_INSTR_OFFSETS
	.align		4
        /*00c8*/ 	.byte	0x04, 0x31
        /*00ca*/ 	.short	(.L_99 - .L_98)


	//   ....[0]....
.L_98:
        /*00cc*/ 	.word	0x00000450


	//   ....[1]....
        /*00d0*/ 	.word	0x000004d0


	//   ....[2]....
        /*00d4*/ 	.word	0x00000530


	//   ....[3]....
        /*00d8*/ 	.word	0x000005d0


	//----- nvinfo : EIATTR_VRC_CTA_INIT_COUNT
	.align		4
.L_99:
        /*00dc*/ 	.byte	0x02, 0x4a
	.zero		1
	.zero		1


	//----- nvinfo : EIATTR_EXIT_INSTR_OFFSETS
	.align		4
        /*00e0*/ 	.byte	0x04, 0x1c
        /*00e2*/ 	.short	(.L_101 - .L_100)


	//   ....[0]....
.L_100:
        /*00e4*/ 	.word	0x00000e00


	//   ....[1]....
        /*00e8*/ 	.word	0x00000e40


	//----- nvinfo : EIATTR_CRS_STACK_SIZE
	.align		4
.L_101:
        /*00ec*/ 	.byte	0x04, 0x1e
        /*00ee*/ 	.short	(.L_103 - .L_102)
.L_102:
        /*00f0*/ 	.word	0x00000000


	//----- nvinfo : EIATTR_CBANK_PARAM_SIZE
	.align		4
.L_103:
        /*00f4*/ 	.byte	0x03, 0x19
        /*00f6*/ 	.short	0x004c


	//----- nvinfo : EIATTR_PARAM_CBANK
	.align		4
        /*00f8*/ 	.byte	0x04, 0x0a
        /*00fa*/ 	.short	(.L_105 - .L_104)
	.align		4
.L_104:
        /*00fc*/ 	.word	index@(.nv.constant0._Z25BFS_kernel_SM_block_spillPVjS0_jS0_PViPjS3_jjS0_j)
        /*0100*/ 	.short	0x0380
        /*0102*/ 	.short	0x004c


	//----- nvinfo : EIATTR_SW_WAR
	.align		4
.L_105:
        /*0104*/ 	.byte	0x04, 0x36
        /*0106*/ 	.short	(.L_107 - .L_106)
.L_106:
        /*0108*/ 	.word	0x00000008
.L_107:


//--------------------- .nv.info._Z26BFS_kernel_one_block_spillPVjjS0_PViPjS3_jjS0_j --------------------------
	.section	.nv.info._Z26BFS_kernel_one_block_spillPVjjS0_PViPjS3_jjS0_j,"",@"SHT_CUDA_INFO"
	.sectionflags	@""
	.align	4


	//----- nvinfo : EIATTR_CUDA_API_VERSION
	.align		4
        /*0000*/ 	.byte	0x04, 0x37
        /*0002*/ 	.short	(.L_109 - .L_108)
.L_108:
        /*0004*/ 	.word	0x00000082


	//----- nvinfo : EIATTR_KPARAM_INFO
	.align		4
.L_109:
        /*0008*/ 	.byte	0x04, 0x17
        /*000a*/ 	.short	(.L_111 - .L_110)
.L_110:
        /*000c*/ 	.word	0x00000000
        /*0010*/ 	.short	0x0009
        /*0012*/ 	.short	0x0040
        /*0014*/ 	.byte	0x00, 0xf0, 0x11, 0x00


	//----- nvinfo : EIATTR_KPARAM_INFO
	.align		4
.L_111:
        /*0018*/ 	.byte	0x04, 0x17
        /*001a*/ 	.short	(.L_113 - .L_112)
.L_112:
        /*001c*/ 	.word	0x00000000
        /*0020*/ 	.short	0x0008
        /*0022*/ 	.short	0x0038
        /*0024*/ 	.byte	0x00, 0xf0, 0x21, 0x00


	//----- nvinfo : EIATTR_KPARAM_INFO
	.align		4
.L_113:
        /*0028*/ 	.byte	0x04, 0x17
        /*002a*/ 	.short	(.L_115 - .L_114)
.L_114:
        /*002c*/ 	.word	0x00000000
        /*0030*/ 	.short	0x0007
        /*0032*/ 	.short	0x0034
        /*0034*/ 	.byte	0x00, 0xf0, 0x11, 0x00


	//----- nvinfo : EIATTR_KPARAM_INFO
	.align		4
.L_115:
        /*0038*/ 	.byte	0x04, 0x17
        /*003a*/ 	.short	(.L_117 - .L_116)
.L_116:
        /*003c*/ 	.word	0x00000000
        /*0040*/ 	.short	0x0006
        /*0042*/ 	.short	0x0030
        /*0044*/ 	.byte	0x00, 0xf0, 0x11, 0x00


	//----- nvinfo : EIATTR_KPARAM_INFO
	.align		4
.L_117:
        /*0048*/ 	.byte	0x04, 0x17
        /*004a*/ 	.short	(.L_119 - .L_118)
.L_118:
        /*004c*/ 	.word	0x00000000
        /*0050*/ 	.short	0x0005
        /*0052*/ 	.short	0x0028
        /*0054*/ 	.byte	0x00, 0xf0, 0x21, 0x00


	//----- nvinfo : EIATTR_KPARAM_INFO
	.align		4
.L_119:
        /*0058*/ 	.byte	0x04, 0x17
        /*005a*/ 	.short	(.L_121 - .L_120)
.L_120:
        /*005c*/ 	.word	0x00000000
        /*0060*/ 	.short	0x0004
        /*0062*/ 	.short	0x0020
        /*0064*/ 	.byte	0x00, 0xf0, 0x21, 0x00


	//----- nvinfo : EIATTR_KPARAM_INFO
	.align		4
.L_121:
        /*0068*/ 	.byte	0x04, 0x17
        /*006a*/ 	.short	(.L_123 - .L_122)
.L_122:
        /*006c*/ 	.word	0x00000000
        /*0070*/ 	.short	0x0003
        /*0072*/ 	.short	0x0018
        /*0074*/ 	.byte	0x00, 0xf0, 0x21, 0x00


	//----- nvinfo : EIATTR_KPARAM_INFO
	.align		4
.L_123:
        /*0078*/ 	.byte	0x04, 0x17
        /*007a*/ 	.short	(.L_125 - .L_124)
.L_124:
        /*007c*/ 	.word	0x00000000
        /*0080*/ 	.short	0x0002
        /*0082*/ 	.short	0x0010
        /*0084*/ 	.byte	0x00, 0xf0, 0x21, 0x00


	//----- nvinfo : EIATTR_KPARAM_INFO
	.align		4
.L_125:
        /*0088*/ 	.byte	0x04, 0x17
        /*008a*/ 	.short	(.L_127 - .L_126)
.L_126:
        /*008c*/ 	.word	0x00000000
        /*0090*/ 	.short	0x0001
        /*0092*/ 	.short	0x0008
        /*0094*/ 	.byte	0x00, 0xf0, 0x11, 0x00


	//----- nvinfo : EIATTR_KPARAM_INFO
	.align		4
.L_127:
        /*0098*/ 	.byte	0x04, 0x17
        /*009a*/ 	.short	(.L_129 - .L_128)
.L_128:
        /*009c*/ 	.word	0x00000000
        /*00a0*/ 	.short	0x0000
        /*00a2*/ 	.short	0x0000
        /*00a4*/ 	.byte	0x00, 0xf0, 0x21, 0x00


	//----- nvinfo : EIATTR_SPARSE_MMA_MASK
	.align		4
.L_129:
        /*00a8*/ 	.byte	0x03, 0x50
        /*00aa*/ 	.short	0x0000


	//----- nvinfo : EIATTR_MAXREG_COUNT
	.align		4
        /*00ac*/ 	.byte	0x03, 0x1b
        /*00ae*/ 	.short	0x00ff


	//----- nvinfo : EIATTR_NUM_BARRIERS
	.align		4
        /*00b0*/ 	.byte	0x02, 0x4c
        /*00b2*/ 	.byte	0x01
	.zero		1


	//----- nvinfo : EIATTR_MERCURY_ISA_VERSION
	.align		4
        /*00b4*/ 	.byte	0x03, 0x5f
        /*00b6*/ 	.short	0x0101


	//----- nvinfo : EIATTR_INT_WARP_WIDE_INSTR_OFFSETS
	.align		4
        /*00b8*/ 	.byte	0x04, 0x31
        /*00ba*/ 	.short	(.L_131 - .L_130)


	//   ....[0]....
.L_130:
        /*00bc*/ 	.word	0x00000440


	//   ....[1]....
        /*00c0*/ 	.word	0x000004c0


	//   ....[2]....
        /*00c4*/ 	.word	0x00000540


	//   ....[3]....
        /*00c8*/ 	.word	0x000005b0


	//----- nvinfo : EIATTR_VRC_CTA_INIT_COUNT
	.align		4
.L_131:
        /*00cc*/ 	.byte	0x02, 0x4a
	.zero		1
	.zero		1


	//----- nvinfo : EIATTR_EXIT_INSTR_OFFSETS
	.align		4
        /*00d0*/ 	.byte	0x04, 0x1c
        /*00d2*/ 	.short	(.L_133 - .L_132)


	//   ....[0]....
.L_132:
        /*00d4*/ 	.word	0x000008b0


	//   ....[1]....
        /*00d8*/ 	.word	0x000008f0


	//   ....[2]....
        /*00dc*/ 	.word	0x00000900


	//   ....[3]....
        /*00e0*/ 	.word	0x00000930


	//----- nvinfo : EIATTR_CRS_STACK_SIZE
	.align		4
.L_133:
        /*00e4*/ 	.byte	0x04, 0x1e
        /*00e6*/ 	.short	(.L_135 - .L_134)
.L_134:
        /*00e8*/ 	.word	0x00000000


	//----- nvinfo : EIATTR_CBANK_PARAM_SIZE
	.align		4
.L_135:
        /*00ec*/ 	.byte	0x03, 0x19
        /*00ee*/ 	.short	0x0044


	//----- nvinfo : EIATTR_PARAM_CBANK
	.align		4
        /*00f0*/ 	.byte	0x04, 0x0a
        /*00f2*/ 	.short	(.L_137 - .L_136)
	.align		4
.L_136:
        /*00f4*/ 	.word	index@(.nv.constant0._Z26BFS_kernel_one_block_spillPVjjS0_PViPjS3_jjS0_j)
        /*00f8*/ 	.short	0x0380
        /*00fa*/ 	.short	0x0044


	//----- nvinfo : EIATTR_SW_WAR
	.align		4
.L_137:
        /*00fc*/ 	.byte	0x04, 0x36
        /*00fe*/ 	.short	(.L_139 - .L_138)
.L_138:
        /*0100*/ 	.word	0x00000008
.L_139:


//--------------------- .nv.info._Z13Frontier_copyPjS_S_ --------------------------
	.section	.nv.info._Z13Frontier_copyPjS_S_,"",@"SHT_CUDA_INFO"
	.sectionflags	@""
	.align	4


	//----- nvinfo : EIATTR_CUDA_API_VERSION
	.align		4
        /*0000*/ 	.byte	0x04, 0x37
        /*0002*/ 	.short	(.L_141 - .L_140)
.L_140:
        /*0004*/ 	.word	0x00000082


	//----- nvinfo : EIATTR_KPARAM_INFO
	.align		4
.L_141:
        /*0008*/ 	.byte	0x04, 0x17
        /*000a*/ 	.short	(.L_143 - .L_142)
.L_142:
        /*000c*/ 	.word	0x00000000
        /*0010*/ 	.short	0x0002
        /*0012*/ 	.short	0x0010
        /*0014*/ 	.byte	0x00, 0xf0, 0x21, 0x00


	//----- nvinfo : EIATTR_KPARAM_INFO
	.align		4
.L_143:
        /*0018*/ 	.byte	0x04, 0x17
        /*001a*/ 	.short	(.L_145 - .L_144)
.L_144:
        /*001c*/ 	.word	0x00000000
        /*0020*/ 	.short	0x0001
        /*0022*/ 	.short	0x0008
        /*0024*/ 	.byte	0x00, 0xf0, 0x21, 0x00


	//----- nvinfo : EIATTR_KPARAM_INFO
	.align		4
.L_145:
        /*0028*/ 	.byte	0x04, 0x17
        /*002a*/ 	.short	(.L_147 - .L_146)
.L_146:
        /*002c*/ 	.word	0x00000000
        /*0030*/ 	.short	0x0000
        /*0032*/ 	.short	0x0000
        /*0034*/ 	.byte	0x00, 0xf0, 0x21, 0x00


	//----- nvinfo : EIATTR_SPARSE_MMA_MASK
	.align		4
.L_147:
        /*0038*/ 	.byte	0x03, 0x50
        /*003a*/ 	.short	0x0000


	//----- nvinfo : EIATTR_MAXREG_COUNT
	.align		4
        /*003c*/ 	.byte	0x03, 0x1b
        /*003e*/ 	.short	0x00ff


	//----- nvinfo : EIATTR_MERCURY_ISA_VERSION
	.align		4
        /*0040*/ 	.byte	0x03, 0x5f
        /*0042*/ 	.short	0x0101


	//----- nvinfo : EIATTR_VRC_CTA_INIT_COUNT
	.align		4
        /*0044*/ 	.byte	0x02, 0x4a
	.zero		1
	.zero		1


	//----- nvinfo : EIATTR_EXIT_INSTR_OFFSETS
	.align		4
        /*0048*/ 	.byte	0x04, 0x1c
        /*004a*/ 	.short	(.L_149 - .L_148)


	//   ....[0]....
.L_148:
        /*004c*/ 	.word	0x00000130


	//   ....[1]....
        /*0050*/ 	.word	0x000001c0


	//----- nvinfo : EIATTR_CRS_STACK_SIZE
	.align		4
.L_149:
        /*0054*/ 	.byte	0x04, 0x1e
        /*0056*/ 	.short	(.L_151 - .L_150)
.L_150:
        /*0058*/ 	.word	0x00000000


	//----- nvinfo : EIATTR_CBANK_PARAM_SIZE
	.align		4
.L_151:
        /*005c*/ 	.byte	0x03, 0x19
        /*005e*/ 	.short	0x0018


	//----- nvinfo : EIATTR_PARAM_CBANK
	.align		4
        /*0060*/ 	.byte	0x04, 0x0a
        /*0062*/ 	.short	(.L_153 - .L_152)
	.align		4
.L_152:
        /*0064*/ 	.word	index@(.nv.constant0._Z13Frontier_copyPjS_S_)
        /*0068*/ 	.short	0x0380
        /*006a*/ 	.short	0x0018


	//----- nvinfo : EIATTR_SW_WAR
	.align		4
.L_153:
        /*006c*/ 	.byte	0x04, 0x36
        /*006e*/ 	.short	(.L_155 - .L_154)
.L_154:
        /*0070*/ 	.word	0x00000008
.L_155:


//--------------------- .nv.info._Z23Reset_kernel_parametersPj --------------------------
	.section	.nv.info._Z23Reset_kernel_parametersPj,"",@"SHT_CUDA_INFO"
	.sectionflags	@""
	.align	4


	//----- nvinfo : EIATTR_CUDA_API_VERSION
	.align		4
        /*0000*/ 	.byte	0x04, 0x37
        /*0002*/ 	.short	(.L_157 - .L_156)
.L_156:
        /*0004*/ 	.word	0x00000082


	//----- nvinfo : EIATTR_KPARAM_INFO
	.align		4
.L_157:
        /*0008*/ 	.byte	0x04, 0x17
        /*000a*/ 	.short	(.L_159 - .L_158)
.L_158:
        /*000c*/ 	.word	0x00000000
        /*0010*/ 	.short	0x0000
        /*0012*/ 	.short	0x0000
        /*0014*/ 	.byte	0x00, 0xf0, 0x21, 0x00


	//----- nvinfo : EIATTR_SPARSE_MMA_MASK
	.align		4
.L_159:
        /*0018*/ 	.byte	0x03, 0x50
        /*001a*/ 	.short	0x0000


	//----- nvinfo : EIATTR_MAXREG_COUNT
	.align		4
        /*001c*/ 	.byte	0x03, 0x1b
        /*001e*/ 	.short	0x00ff


	//----- nvinfo : EIATTR_MERCURY_ISA_VERSION
	.align		4
        /*0020*/ 	.byte	0x03, 0x5f
        /*0022*/ 	.short	0x0101


	//----- nvinfo : EIATTR_VRC_CTA_INIT_COUNT
	.align		4
        /*0024*/ 	.byte	0x02, 0x4a
	.zero		1
	.zero		1


	//----- nvinfo : EIATTR_EXIT_INSTR_OFFSETS
	.align		4
        /*0028*/ 	.byte	0x04, 0x1c
        /*002a*/ 	.short	(.L_161 - .L_160)


	//   ....[0]....
.L_160:
        /*002c*/ 	.word	0x000000c0


	//----- nvinfo : EIATTR_CBANK_PARAM_SIZE
	.align		4
.L_161:
        /*0030*/ 	.byte	0x03, 0x19
        /*0032*/ 	.short	0x0008


	//----- nvinfo : EIATTR_PARAM_CBANK
	.align		4
        /*0034*/ 	.byte	0x04, 0x0a
        /*0036*/ 	.short	(.L_163 - .L_162)
	.align		4
.L_162:
        /*0038*/ 	.word	index@(.nv.constant0._Z23Reset_kernel_parametersPj)
        /*003c*/ 	.short	0x0380
        /*003e*/ 	.short	0x0008


	//----- nvinfo : EIATTR_SW_WAR
	.align		4
.L_163:
        /*0040*/ 	.byte	0x04, 0x36
        /*0042*/ 	.short	(.L_165 - .L_164)
.L_164:
        /*0044*/ 	.word	0x00000008
.L_165:


//--------------------- .nv.info._Z15BFS_kernel_warpPjS_S_iijiPi --------------------------
	.section	.nv.info._Z15BFS_kernel_warpPjS_S_iijiPi,"",@"SHT_CUDA_INFO"
	.sectionflags	@""
	.align	4


	//----- nvinfo : EIATTR_CUDA_API_VERSION
	.align		4
        /*0000*/ 	.byte	0x04, 0x37
        /*0002*/ 	.short	(.L_167 - .L_166)
.L_166:
        /*0004*/ 	.word	0x00000082


	//----- nvinfo : EIATTR_KPARAM_INFO
	.align		4
.L_167:
        /*0008*/ 	.byte	0x04, 0x17
        /*000a*/ 	.short	(.L_169 - .L_168)
.L_168:
        /*000c*/ 	.word	0x00000000
        /*0010*/ 	.short	0x0007
        /*0012*/ 	.short	0x0028
        /*0014*/ 	.byte	0x00, 0xf0, 0x21, 0x00


	//----- nvinfo : EIATTR_KPARAM_INFO
	.align		4
.L_169:
        /*0018*/ 	.byte	0x04, 0x17
        /*001a*/ 	.short	(.L_171 - .L_170)
.L_170:
        /*001c*/ 	.word	0x00000000
        /*0020*/ 	.short	0x0006
        /*0022*/ 	.short	0x0024
        /*0024*/ 	.byte	0x00, 0xf0, 0x11, 0x00


	//----- nvinfo : EIATTR_KPARAM_INFO
	.align		4
.L_171:
        /*0028*/ 	.byte	0x04, 0x17
        /*002a*/ 	.short	(.L_173 - .L_172)
.L_172:
        /*002c*/ 	.word	0x00000000
        /*0030*/ 	.short	0x0005
        /*0032*/ 	.short	0x0020
        /*0034*/ 	.byte	0x00, 0xf0, 0x11, 0x00


	//----- nvinfo : EIATTR_KPARAM_INFO
	.align		4
.L_173:
        /*0038*/ 	.byte	0x04, 0x17
        /*003a*/ 	.short	(.L_175 - .L_174)
.L_174:
        /*003c*/ 	.word	0x00000000
        /*0040*/ 	.short	0x0004
        /*0042*/ 	.short	0x001c
        /*0044*/ 	.byte	0x00, 0xf0, 0x11, 0x00


	//----- nvinfo : EIATTR_KPARAM_INFO
	.align		4
.L_175:
        /*0048*/ 	.byte	0x04, 0x17
        /*004a*/ 	.short	(.L_177 - .L_176)
.L_176:
        /*004c*/ 	.word	0x00000000
        /*0050*/ 	.short	0x0003
        /*0052*/ 	.short	0x0018
        /*0054*/ 	.byte	0x00, 0xf0, 0x11, 0x00


	//----- nvinfo : EIATTR_KPARAM_INFO
	.align		4
.L_177:
        /*0058*/ 	.byte	0x04, 0x17
        /*005a*/ 	.short	(.L_179 - .L_178)
.L_178:
        /*005c*/ 	.word	0x00000000
        /*0060*/ 	.short	0x0002
        /*0062*/ 	.short	0x0010
        /*0064*/ 	.byte	0x00, 0xf0, 0x21, 0x00


	//----- nvinfo : EIATTR_KPARAM_INFO
	.align		4
.L_179:
        /*0068*/ 	.byte	0x04, 0x17
        /*006a*/ 	.short	(.L_181 - .L_180)
.L_180:
        /*006c*/ 	.word	0x00000000
        /*0070*/ 	.short	0x0001
        /*0072*/ 	.short	0x0008
        /*0074*/ 	.byte	0x00, 0xf0, 0x21, 0x00


	//----- nvinfo : EIATTR_KPARAM_INFO
	.align		4
.L_181:
        /*0078*/ 	.byte	0x04, 0x17
        /*007a*/ 	.short	(.L_183 - .L_182)
.L_182:
        /*007c*/ 	.word	0x00000000
        /*0080*/ 	.short	0x0000
        /*0082*/ 	.short	0x0000
        /*0084*/ 	.byte	0x00, 0xf0, 0x21, 0x00


	//----- nvinfo : EIATTR_SPARSE_MMA_MASK
	.align		4
.L_183:
        /*0088*/ 	.byte	0x03, 0x50
        /*008a*/ 	.short	0x0000


	//----- nvinfo : EIATTR_MAXREG_COUNT
	.align		4
        /*008c*/ 	.byte	0x03, 0x1b
        /*008e*/ 	.short	0x00ff


	//----- nvinfo : EIATTR_MERCURY_ISA_VERSION
	.align		4
        /*0090*/ 	.byte	0x03, 0x5f
        /*0092*/ 	.short	0x0101


	//----- nvinfo : EIATTR_VRC_CTA_INIT_COUNT
	.align		4
        /*0094*/ 	.byte	0x02, 0x4a
	.zero		1
	.zero		1


	//----- nvinfo : EIATTR_EXIT_INSTR_OFFSETS
	.align		4
        /*0098*/ 	.byte	0x04, 0x1c
        /*009a*/ 	.short	(.L_185 - .L_184)


	//   ....[0]....
.L_184:
        /*009c*/ 	.word	0x00000280


	//   ....[1]....
        /*00a0*/ 	.word	0x000005c0


	//----- nvinfo : EIATTR_CRS_STACK_SIZE
	.align		4
.L_185:
        /*00a4*/ 	.byte	0x04, 0x1e
        /*00a6*/ 	.short	(.L_187 - .L_186)
.L_186:
        /*00a8*/ 	.word	0x00000000


	//----- nvinfo : EIATTR_CBANK_PARAM_SIZE
	.align		4
.L_187:
        /*00ac*/ 	.byte	0x03, 0x19
        /*00ae*/ 	.short	0x0030


	//----- nvinfo : EIATTR_PARAM_CBANK
	.align		4
        /*00b0*/ 	.byte	0x04, 0x0a
        /*00b2*/ 	.short	(.L_189 - .L_188)
	.align		4
.L_188:
        /*00b4*/ 	.word	index@(.nv.constant0._Z15BFS_kernel_warpPjS_S_iijiPi)
        /*00b8*/ 	.short	0x0380
        /*00ba*/ 	.short	0x0030


	//----- nvinfo : EIATTR_SW_WAR
	.align		4
.L_189:
        /*00bc*/ 	.byte	0x04, 0x36
        /*00be*/ 	.short	(.L_191 - .L_190)
.L_190:
        /*00c0*/ 	.word	0x00000008
.L_191:


//--------------------- .nv.callgraph             --------------------------
	.section	.nv.callgraph,"",@"SHT_CUDA_CALLGRAPH"
	.align	4
	.sectionentsize	8
	.align		4
        /*0000*/ 	.word	0x00000000
	.align		4
        /*0004*/ 	.word	0xffffffff
	.align		4
        /*0008*/ 	.word	0x00000000
	.align		4
        /*000c*/ 	.word	0xfffffffe
	.align		4
        /*0010*/ 	.word	0x00000000
	.align		4
        /*0014*/ 	.word	0xfffffffd
	.align		4
        /*0018*/ 	.word	0x00000000
	.align		4
        /*001c*/ 	.word	0xfffffffc


//--------------------- .nv.constant4             --------------------------
	.section	.nv.constant4,"a",@progbits
	.align	8
	.align		8
.nv.constant4:
        /*0000*/ 	.dword	g_mutex
	.align		8
        /*0008*/ 	.dword	g_mutex2
	.align		8
        /*0010*/ 	.dword	g_q_offsets
	.align		8
        /*0018*/ 	.dword	g_q_size


//--------------------- .text._Z28BFS_kernel_multi_block_spillPVjS0_jS0_PViPjS3_jjS0_j --------------------------
	.section	.text._Z28BFS_kernel_multi_block_spillPVjS0_jS0_PViPjS3_jjS0_j,"ax",@progbits
	.align	128
.text._Z28BFS_kernel_multi_block_spillPVjS0_jS0_PViPjS3_jjS0_j:
        .type           _Z28BFS_kernel_multi_block_spillPVjS0_jS0_PViPjS3_jjS0_j,@function
        .size           _Z28BFS_kernel_multi_block_spillPVjS0_jS0_PViPjS3_jjS0_j,(.L_x_53 - _Z28BFS_kernel_multi_block_spillPVjS0_jS0_PViPjS3_jjS0_j)
        .other          _Z28BFS_kernel_multi_block_spillPVjS0_jS0_PViPjS3_jjS0_j,@"STO_CUDA_ENTRY STV_DEFAULT"
_Z28BFS_kernel_multi_block_spillPVjS0_jS0_PViPjS3_jjS0_j:
[----:B------:R-:W-:Y:S01]  /*0000*/  LDC R1, c[0x0][0x37c] ;  /* 0x0000df00ff017b82 */ /* 0x000fe20000000800 */
[----:B------:R-:W0:Y:S07]  /*0010*/  S2R R0, SR_TID.X ;  /* 0x0000000000007919 */ /* 0x000e2e0000002100 */
[----:B------:R-:W1:Y:S01]  /*0020*/  S2UR UR4, SR_CTAID.X ;  /* 0x00000000000479c3 */ /* 0x000e620000002500 */
[----:B------:R-:W2:Y:S01]  /*0030*/  LDCU UR5, c[0x0][0x390] ;  /* 0x00007200ff0577ac */ /* 0x000ea20008000800 */
[----:B------:R-:W-:Y:S01]  /*0040*/  BSSY.RECONVERGENT B0, `(.L_x_0) ;  /* 0x0000056000007945 */ /* 0x000fe20003800200 */
[----:B------:R-:W3:Y:S05]  /*0050*/  LDCU.64 UR6, c[0x0][0x358] ;  /* 0x00006b00ff0677ac */ /* 0x000eea0008000a00 */
[----:B------:R-:W1:Y:S01]  /*0060*/  LDC R5, c[0x0][0x360] ;  /* 0x0000d800ff057b82 */ /* 0x000e620000000800 */
[----:B------:R-:W4:Y:S01]  /*0070*/  LDCU UR8, c[0x0][0x3c8] ;  /* 0x00007900ff0877ac */ /* 0x000f220008000800 */
[----:B0-----:R-:W-:Y:S01]  /*0080*/  ISETP.NE.U32.AND P0, PT, R0, RZ, PT ;  /* 0x000000ff0000720c */ /* 0x001fe20003f05070 */
[----:B-1----:R-:W-:-:S05]  /*0090*/  IMAD R5, R5, UR4, R0 ;  /* 0x0000000405057c24 */ /* 0x002fca000f8e0200 */
[----:B--2---:R-:W-:-:S07]  /*00a0*/  ISETP.GE.U32.AND P1, PT, R5, UR5, PT ;  /* 0x0000000505007c0c */ /* 0x004fce000bf26070 */
[----:B------:R-:W0:Y:S01]  /*00b0*/  @!P0 S2R R3, SR_CgaCtaId ;  /* 0x0000000000038919 */ /* 0x000e220000008800 */
[----:B------:R-:W-:-:S04]  /*00c0*/  @!P0 MOV R2, 0x400 ;  /* 0x0000040000028802 */ /* 0x000fc80000000f00 */
[----:B0-----:R-:W-:-:S05]  /*00d0*/  @!P0 LEA R2, R3, R2, 0x18 ;  /* 0x0000000203028211 */ /* 0x001fca00078ec0ff */
[----:B------:R0:W-:Y:S04]  /*00e0*/  @!P0 STS [R2], RZ ;  /* 0x000000ff02008388 */ /* 0x0001e80000000800 */
[----:B------:R0:W-:Y:S01]  /*00f0*/  @!P0 STS [R2+0x4], RZ ;  /* 0x000004ff02008388 */ /* 0x0001e20000000800 */
[----:B------:R-:W-:Y:S06]  /*0100*/  BAR.SYNC.DEFER_BLOCKING 0x0 ;  /* 0x0000000000007b1d */ /* 0x000fec0000010000 */
[----:B---34-:R-:W-:Y:S05]  /*0110*/  @P1 BRA `(.L_x_1) ;  /* 0x0000000400201947 */ /* 0x018fea0003800000 */
[----:B0-----:R-:W0:Y:S08]  /*0120*/  LDC.64 R2, c[0x0][0x380] ;  /* 0x0000e000ff027b82 */ /* 0x001e300000000a00 */
[----:B------:R-:W1:Y:S01]  /*0130*/  LDC.64 R6, c[0x0][0x3a8] ;  /* 0x0000ea00ff067b82 */ /* 0x000e620000000a00 */
[----:B0-----:R-:W-:-:S07]  /*0140*/  IMAD.WIDE.U32 R2, R5, 0x4, R2 ;  /* 0x0000000405027825 */ /* 0x001fce00078e0002 */
[----:B------:R-:W0:Y:S01]  /*0150*/  LDC.64 R4, c[0x0][0x3a0] ;  /* 0x0000e800ff047b82 */ /* 0x000e220000000a00 */
[----:B------:R-:W0:Y:S02]  /*0160*/  LDG.E.STRONG.SYS R11, desc[UR6][R2.64] ;  /* 0x00000006020b7981 */ /* 0x000e24000c1f5900 */
[----:B0-----:R-:W-:-:S04]  /*0170*/  IMAD.WIDE.U32 R4, R11, 0x4, R4 ;  /* 0x000000040b047825 */ /* 0x001fc800078e0004 */
[----:B-1----:R-:W-:Y:S01]  /*0180*/  IMAD.WIDE.U32 R6, R11, 0x4, R6 ;  /* 0x000000040b067825 */ /* 0x002fe200078e0006 */
[----:B------:R1:W-:Y:S04]  /*0190*/  STG.E.STRONG.SYS desc[UR6][R4.64], RZ ;  /* 0x000000ff04007986 */ /* 0x0003e8000c115906 */
[----:B------:R-:W2:Y:S04]  /*01a0*/  LDG.E R12, desc[UR6][R6.64+0x4] ;  /* 0x00000406060c7981 */ /* 0x000ea8000c1e1900 */
[----:B------:R-:W2:Y:S02]  /*01b0*/  LDG.E R13, desc[UR6][R6.64] ;  /* 0x00000006060d7981 */ /* 0x000ea4000c1e1900 */
[----:B--2---:R-:W-:-:S13]  /*01c0*/  ISETP.GT.U32.AND P1, PT, R12, R13, PT ;  /* 0x0000000d0c00720c */ /* 0x004fda0003f24070 */
[----:B-1----:R-:W-:Y:S05]  /*01d0*/  @!P1 BRA `(.L_x_1) ;  /* 0x0000000000f09947 */ /* 0x002fea0003800000 */
[----:B------:R-:W0:Y:S01]  /*01e0*/  S2R R10, SR_CgaCtaId ;  /* 0x00000000000a7919 */ /* 0x000e220000008800 */
[----:B------:R-:W1:Y:S01]  /*01f0*/  LDC.64 R16, c[0x0][0x3b0] ;  /* 0x0000ec00ff107b82 */ /* 0x000e620000000a00 */
[----:B------:R-:W-:-:S05]  /*0200*/  MOV R14, 0x400 ;  /* 0x00000400000e7802 */ /* 0x000fca0000000f00 */
[----:B------:R-:W-:Y:S02]  /*0210*/  VIADD R15, R14, 0x10 ;  /* 0x000000100e0f7836 */ /* 0x000fe40000000000 */
[----:B------:R-:W2:Y:S08]  /*0220*/  LDC.64 R8, c[0x0][0x398] ;  /* 0x0000e600ff087b82 */ /* 0x000eb00000000a00 */
[----:B------:R-:W3:Y:S08]  /*0230*/  LDC.64 R6, c[0x0][0x398] ;  /* 0x0000e600ff067b82 */ /* 0x000ef00000000a00 */
[----:B------:R-:W4:Y:S01]  /*0240*/  LDC.64 R4, c[0x0][0x388] ;  /* 0x0000e200ff047b82 */ /* 0x000f220000000a00 */
[----:B-1----:R-:W-:Y:S01]  /*0250*/  IMAD.WIDE.U32 R16, R13, 0x4, R16 ;  /* 0x000000040d107825 */ /* 0x002fe200078e0010 */
[----:B0-----:R-:W-:-:S06]  /*0260*/  LEA R14, R10, R14, 0x18 ;  /* 0x0000000e0a0e7211 */ /* 0x001fcc00078ec0ff */
[----:B------:R-:W0:Y:S01]  /*0270*/  LDC.64 R2, c[0x0][0x3a0] ;  /* 0x0000e800ff027b82 */ /* 0x000e220000000a00 */
[----:B------:R-:W-:Y:S01]  /*0280*/  LEA R15, R10, R15, 0x18 ;  /* 0x0000000f0a0f7211 */ /* 0x000fe200078ec0ff */
[----:B--2---:R-:W-:-:S07]  /*0290*/  IMAD.WIDE.U32 R8, R11, 0x4, R8 ;  /* 0x000000040b087825 */ /* 0x004fce00078e0008 */
.L_x_4:
[----:B-12---:R-:W2:Y:S04]  /*02a0*/  LDG.E.STRONG.SYS R10, desc[UR6][R8.64] ;  /* 0x00000006080a7981 */ /* 0x006ea8000c1f5900 */
[----:B------:R-:W3:Y:S01]  /*02b0*/  LDG.E R19, desc[UR6][R16.64] ;  /* 0x0000000610137981 */ /* 0x000ee2000c1e1900 */
[----:B--2---:R-:W-:Y:S02]  /*02c0*/  VIADD R21, R10, 0x1 ;  /* 0x000000010a157836 */ /* 0x004fe40000000000 */
[----:B---3--:R-:W-:-:S06]  /*02d0*/  IMAD.WIDE.U32 R10, R19, 0x4, R6 ;  /* 0x00000004130a7825 */ /* 0x008fcc00078e0006 */
[----:B------:R-:W2:Y:S04]  /*02e0*/  ATOMG.E.MIN.STRONG.GPU PT, R10, desc[UR6][R10.64], R21 ;  /* 0x800000150a0a79a8 */ /* 0x000ea800089ef106 */
[----:B------:R-:W3:Y:S01]  /*02f0*/  LDG.E.STRONG.SYS R18, desc[UR6][R8.64] ;  /* 0x0000000608127981 */ /* 0x000ee2000c1f5900 */
[----:B------:R-:W-:Y:S01]  /*0300*/  BSSY.RECONVERGENT B1, `(.L_x_2) ;  /* 0x0000024000017945 */ /* 0x000fe20003800200 */
[----:B---3--:R-:W-:-:S05]  /*0310*/  VIADD R23, R18, 0x1 ;  /* 0x0000000112177836 */ /* 0x008fca0000000000 */
[----:B--2---:R-:W-:-:S13]  /*0320*/  ISETP.GT.U32.AND P1, PT, R10, R23, PT ;  /* 0x000000170a00720c */ /* 0x004fda0003f24070 */
[----:B------:R-:W-:Y:S05]  /*0330*/  @!P1 BRA `(.L_x_3) ;  /* 0x0000000000809947 */ /* 0x000fea0003800000 */
[----:B0-----:R-:W-:-:S04]  /*0340*/  IMAD.WIDE.U32 R10, R19, 0x4, R2 ;  /* 0x00000004130a7825 */ /* 0x001fc800078e0002 */
[----:B------:R-:W-:-:S05]  /*0350*/  IMAD.MOV.U32 R21, RZ, RZ, 0x1 ;  /* 0x00000001ff157424 */ /* 0x000fca00078e00ff */
[----:B------:R-:W2:Y:S02]  /*0360*/  ATOMG.E.EXCH.STRONG.GPU PT, R10, desc[UR6][R10.64], R21 ;  /* 0x800000150a0a79a8 */ /* 0x000ea4000c1ef106 */
[----:B--2---:R-:W-:-:S13]  /*0370*/  ISETP.NE.AND P1, PT, R10, RZ, PT ;  /* 0x000000ff0a00720c */ /* 0x004fda0003f25270 */
[----:B------:R-:W-:Y:S05]  /*0380*/  @P1 BRA `(.L_x_3) ;  /* 0x00000000006c1947 */ /* 0x000fea0003800000 */
[----:B------:R-:W0:Y:S01]  /*0390*/  S2R R20, SR_LANEID ;  /* 0x0000000000147919 */ /* 0x000e220000000000 */
[----:B------:R-:W-:Y:S02]  /*03a0*/  VOTEU.ANY UR4, UPT, PT ;  /* 0x0000000000047886 */ /* 0x000fe400038e0100 */
[----:B------:R-:W0:Y:S01]  /*03b0*/  FLO.U32 R21, UR4 ;  /* 0x0000000400157d00 */ /* 0x000e2200080e0000 */
[----:B------:R-:W1:Y:S07]  /*03c0*/  S2R R18, SR_LTMASK ;  /* 0x0000000000127919 */ /* 0x000e6e0000003900 */
[----:B------:R-:W2:Y:S01]  /*03d0*/  POPC R11, UR4 ;  /* 0x00000004000b7d09 */ /* 0x000ea20008000000 */
[----:B0-----:R-:W-:-:S02]  /*03e0*/  ISETP.EQ.U32.AND P1, PT, R21, R20, PT ;  /* 0x000000141500720c */ /* 0x001fc40003f22070 */
[----:B-1----:R-:W-:-:S06]  /*03f0*/  LOP3.LUT R23, R18, UR4, RZ, 0xc0, !PT ;  /* 0x0000000412177c12 */ /* 0x002fcc000f8ec0ff */
[----:B------:R-:W0:Y:S05]  /*0400*/  POPC R23, R23 ;  /* 0x0000001700177309 */ /* 0x000e2a0000000000 */
[----:B--2---:R-:W1:Y:S04]  /*0410*/  @P1 ATOMS.ADD R22, [R14], R11 ;  /* 0x0000000b0e16138c */ /* 0x004e680000000000 */
[----:B-1----:R-:W0:Y:S02]  /*0420*/  SHFL.IDX PT, R10, R22, R21, 0x1f ;  /* 0x00001f15160a7589 */ /* 0x002e2400000e0000 */
[----:B0-----:R-:W-:-:S05]  /*0430*/  IMAD.IADD R10, R10, 0x1, R23 ;  /* 0x000000010a0a7824 */ /* 0x001fca00078e0217 */
[----:B------:R-:W-:-:S13]  /*0440*/  ISETP.GE.U32.AND P1, PT, R10, UR8, PT ;  /* 0x000000080a007c0c */ /* 0x000fda000bf26070 */
[----:B------:R-:W-:-:S05]  /*0450*/  @!P1 IMAD R10, R10, 0x4, R15 ;  /* 0x000000040a0a9824 */ /* 0x000fca00078e020f */
[----:B------:R1:W-:Y:S01]  /*0460*/  @!P1 STS [R10], R19 ;  /* 0x000000130a009388 */ /* 0x0003e20000000800 */
[----:B------:R-:W-:Y:S05]  /*0470*/  @!P1 BRA `(.L_x_3) ;  /* 0x0000000000309947 */ /* 0x000fea0003800000 */
[----:B------:R-:W-:Y:S01]  /*0480*/  VOTEU.ANY UR4, UPT, PT ;  /* 0x0000000000047886 */ /* 0x000fe200038e0100 */
[----:B-1----:R-:W0:Y:S01]  /*0490*/  LDC.64 R10, c[0x0][0x3c0] ;  /* 0x0000f000ff0a7b82 */ /* 0x002e220000000a00 */
[----:B------:R-:W1:Y:S08]  /*04a0*/  FLO.U32 R25, UR4 ;  /* 0x0000000400197d00 */ /* 0x000e7000080e0000 */
[----:B------:R-:W0:Y:S01]  /*04b0*/  POPC R23, UR4 ;  /* 0x0000000400177d09 */ /* 0x000e220008000000 */
[----:B-1----:R-:W-:-:S13]  /*04c0*/  ISETP.EQ.U32.AND P1, PT, R25, R20, PT ;  /* 0x000000141900720c */ /* 0x002fda0003f22070 */
[----:B0-----:R-:W2:Y:S01]  /*04d0*/  @P1 ATOMG.E.ADD.STRONG.GPU PT, R10, desc[UR6][R10.64], R23 ;  /* 0x800000170a0a19a8 */ /* 0x001ea200081ef106 */
[----:B------:R-:W-:-:S06]  /*04e0*/  LOP3.LUT R18, R18, UR4, RZ, 0xc0, !PT ;  /* 0x0000000412127c12 */ /* 0x000fcc000f8ec0ff */
[----:B------:R-:W0:Y:S01]  /*04f0*/  POPC R18, R18 ;  /* 0x0000001200127309 */ /* 0x000e220000000000 */
[----:B--2---:R-:W0:Y:S02]  /*0500*/  SHFL.IDX PT, R21, R10, R25, 0x1f ;  /* 0x00001f190a157589 */ /* 0x004e2400000e0000 */
[----:B0-----:R-:W-:-:S04]  /*0510*/  IMAD.IADD R21, R21, 0x1, R18 ;  /* 0x0000000115157824 */ /* 0x001fc800078e0212 */
[----:B----4-:R-:W-:-:S05]  /*0520*/  IMAD.WIDE R20, R21, 0x4, R4 ;  /* 0x0000000415147825 */ /* 0x010fca00078e0204 */
[----:B------:R2:W-:Y:S02]  /*0530*/  STG.E.STRONG.SYS desc[UR6][R20.64], R19 ;  /* 0x0000001314007986 */ /* 0x0005e4000c115906 */
.L_x_3:
[----:B------:R-:W-:Y:S05]  /*0540*/  BSYNC.RECONVERGENT B1 ;  /* 0x0000000000017941 */ /* 0x000fea0003800200 */
.L_x_2:
[----:B------:R-:W-:Y:S01]  /*0550*/  VIADD R13, R13, 0x1 ;  /* 0x000000010d0d7836 */ /* 0x000fe20000000000 */
[----:B------:R-:W-:-:S04]  /*0560*/  IADD3 R16, P2, PT, R16, 0x4, RZ ;  /* 0x0000000410107810 */ /* 0x000fc80007f5e0ff */
[----:B------:R-:W-:Y:S01]  /*0570*/  ISETP.NE.U32.AND P1, PT, R12, R13, PT ;  /* 0x0000000d0c00720c */ /* 0x000fe20003f25070 */
[----:B------:R-:W-:-:S12]  /*0580*/  IMAD.X R17, RZ, RZ, R17, P2 ;  /* 0x000000ffff117224 */ /* 0x000fd800010e0611 */
[----:B------:R-:W-:Y:S05]  /*0590*/  @P1 BRA `(.L_x_4) ;  /* 0xfffffffc00401947 */ /* 0x000fea000383ffff */
.L_x_1:
[----:B------:R-:W-:Y:S05]  /*05a0*/  BSYNC.RECONVERGENT B0 ;  /* 0x0000000000007941 */ /* 0x000fea0003800200 */
.L_x_0:
[----:B------:R-:W-:Y:S06]  /*05b0*/  BAR.SYNC.DEFER_BLOCKING 0x0 ;  /* 0x0000000000007b1d */ /* 0x000fec0000010000 */
[----:B------:R-:W-:Y:S04]  /*05c0*/  BSSY.RECONVERGENT B0, `(.L_x_5) ;  /* 0x000000d000007945 */ /* 0x000fe80003800200 */
[----:B------:R-:W-:Y:S05]  /*05d0*/  @P0 BRA `(.L_x_6) ;  /* 0x00000000002c0947 */ /* 0x000fea0003800000 */
[----:B------:R-:W3:Y:S01]  /*05e0*/  S2UR UR5, SR_CgaCtaId ;  /* 0x00000000000579c3 */ /* 0x000ee20000008800 */
[----:B------:R-:W-:-:S07]  /*05f0*/  UMOV UR4, 0x400 ;  /* 0x0000040000047882 */ /* 0x000fce0000000000 */
[----:B------:R-:W5:Y:S01]  /*0600*/  LDC R7, c[0x0][0x3c8] ;  /* 0x0000f200ff077b82 */ /* 0x000f620000000800 */
[----:B---3--:R-:W-:-:S09]  /*0610*/  ULEA UR4, UR5, UR4, 0x18 ;  /* 0x0000000405047291 */ /* 0x008fd2000f8ec0ff */
[----:B0-----:R-:W5:Y:S02]  /*0620*/  LDS R2, [UR4] ;  /* 0x00000004ff027984 */ /* 0x001f640008000800 */
[----:B-----5:R-:W-:Y:S02]  /*0630*/  ISETP.GT.U32.AND P0, PT, R2, R7, PT ;  /* 0x000000070200720c */ /* 0x020fe40003f04070 */
[----:B------:R-:W0:Y:S11]  /*0640*/  LDC.64 R2, c[0x0][0x3c0] ;  /* 0x0000f000ff027b82 */ /* 0x000e360000000a00 */
[----:B------:R-:W-:Y:S04]  /*0650*/  @P0 STS [UR4], R7 ;  /* 0x00000007ff000988 */ /* 0x000fe80008000804 */
[----:B----4-:R-:W0:Y:S04]  /*0660*/  LDS R5, [UR4] ;  /* 0x00000004ff057984 */ /* 0x010e280008000800 */
[----:B0-----:R-:W3:Y:S04]  /*0670*/  ATOMG.E.ADD.STRONG.GPU PT, R2, desc[UR6][R2.64], R5 ;  /* 0x80000005020279a8 */ /* 0x001ee800081ef106 */
[----:B---3--:R3:W-:Y:S02]  /*0680*/  STS [UR4+0x4], R2 ;  /* 0x00000402ff007988 */ /* 0x0087e40008000804 */
.L_x_6:
[----:B------:R-:W-:Y:S05]  /*0690*/  BSYNC.RECONVERGENT B0 ;  /* 0x0000000000007941 */ /* 0x000fea0003800200 */
.L_x_5:
[----:B------:R-:W5:Y:S08]  /*06a0*/  S2UR UR5, SR_CgaCtaId ;  /* 0x00000000000579c3 */ /* 0x000f700000008800 */
[----:B------:R-:W-:Y:S06]  /*06b0*/  BAR.SYNC.DEFER_BLOCKING 0x0 ;  /* 0x0000000000007b1d */ /* 0x000fec0000010000 */
[----:B------:R-:W-:-:S02]  /*06c0*/  UMOV UR4, 0x400 ;  /* 0x0000040000047882 */ /* 0x000fc40000000000 */
[----:B-----5:R-:W-:Y:S02]  /*06d0*/  ULEA UR8, UR5, UR4, 0x18 ;  /* 0x0000000405087291 */ /* 0x020fe4000f8ec0ff */
[----:B------:R-:W-:-:S04]  /*06e0*/  UIADD3 UR4, UPT, UPT, UR4, 0x10, URZ ;  /* 0x0000001004047890 */ /* 0x000fc8000fffe0ff */
[----:B------:R-:W-:-:S03]  /*06f0*/  ULEA UR4, UR5, UR4, 0x18 ;  /* 0x0000000405047291 */ /* 0x000fc6000f8ec0ff */
[----:B0-----:R-:W0:Y:S02]  /*0700*/  LDS R3, [UR8] ;  /* 0x00000008ff037984 */ /* 0x001e240008000800 */
[----:B0-----:R-:W-:-:S13]  /*0710*/  ISETP.GT.U32.AND P0, PT, R3, R0, PT ;  /* 0x000000000300720c */ /* 0x001fda0003f04070 */
[----:B------:R-:W-:Y:S05]  /*0720*/  @!P0 EXIT ;  /* 0x000000000000894d */ /* 0x000fea0003800000 */
[----:B----4-:R-:W-:Y:S01]  /*0730*/  LEA R4, R0, UR4, 0x2 ;  /* 0x0000000400047c11 */ /* 0x010fe2000f8e10ff */
[----:B---3--:R-:W0:Y:S04]  /*0740*/  LDC.64 R2, c[0x0][0x388] ;  /* 0x0000e200ff027b82 */ /* 0x008e280000000a00 */
[----:B------:R-:W-:Y:S04]  /*0750*/  LDS R5, [R4] ;  /* 0x0000000004057984 */ /* 0x000fe80000000800 */
[----:B------:R-:W3:Y:S02]  /*0760*/  LDS R7, [UR8+0x4] ;  /* 0x00000408ff077984 */ /* 0x000ee40008000800 */
[----:B---3--:R-:W-:-:S04]  /*0770*/  IMAD.IADD R7, R7, 0x1, R0 ;  /* 0x0000000107077824 */ /* 0x008fc800078e0200 */
[----:B0-----:R-:W-:-:S05]  /*0780*/  IMAD.WIDE.U32 R2, R7, 0x4, R2 ;  /* 0x0000000407027825 */ /* 0x001fca00078e0002 */
[----:B------:R-:W-:Y:S01]  /*0790*/  STG.E.STRONG.SYS desc[UR6][R2.64], R5 ;  /* 0x0000000502007986 */ /* 0x000fe2000c115906 */
[----:B------:R-:W-:Y:S05]  /*07a0*/  EXIT ;  /* 0x000000000000794d */ /* 0x000fea0003800000 */
.L_x_7:
[----:B------:R-:W-:-:S00]  /*07b0*/  BRA `(.L_x_7) ;  /* 0xfffffffc00fc7947 */ /* 0x000fc0000383ffff */
[----:B------:R-:W-:-:S00]  /*07c0*/  NOP ;  /* 0x0000000000007918 */ /* 0x000fc00000000000 */
        /* <DEDUP_REMOVED lines=11> */
.L_x_53:


//--------------------- .text._Z25BFS_kernel_SM_block_spillPVjS0_jS0_PViPjS3_jjS0_j --------------------------
	.section	.text._Z25BFS_kernel_SM_block_spillPVjS0_jS0_PViPjS3_jjS0_j,"ax",@progbits
	.align	128
.text._Z25BFS_kernel_SM_block_spillPVjS0_jS0_PViPjS3_jjS0_j:
        .type           _Z25BFS_kernel_SM_block_spillPVjS0_jS0_PViPjS3_jjS0_j,@function
        .size           _Z25BFS_kernel_SM_block_spillPVjS0_jS0_PViPjS3_jjS0_j,(.L_x_54 - _Z25BFS_kernel_SM_block_spillPVjS0_jS0_PViPjS3_jjS0_j)
        .other          _Z25BFS_kernel_SM_block_spillPVjS0_jS0_PViPjS3_jjS0_j,@"STO_CUDA_ENTRY STV_DEFAULT"
_Z25BFS_kernel_SM_block_spillPVjS0_jS0_PViPjS3_jjS0_j:
[----:B------:R-:W-:Y:S01]  /*0000*/  LDC R1, c[0x0][0x37c] ;  /* 0x0000df00ff017b82 */ /* 0x000fe20000000800 */
[----:B------:R-:W0:Y:S07]  /*0010*/  S2R R12, SR_TID.X ;  /* 0x00000000000c7919 */ /* 0x000e2e0000002100 */
[----:B------:R-:W1:Y:S01]  /*0020*/  LDC.64 R2, c[0x4][0x8] ;  /* 0x01000200ff027b82 */ /* 0x000e620000000a00 */
[----:B------:R-:W1:Y:S01]  /*0030*/  LDCU.64 UR8, c[0x0][0x358] ;  /* 0x00006b00ff0877ac */ /* 0x000e620008000a00 */
[----:B------:R-:W2:Y:S06]  /*0040*/  S2R R5, SR_CTAID.X ;  /* 0x0000000000057919 */ /* 0x000eac0000002500 */
[----:B------:R-:W3:Y:S01]  /*0050*/  S2UR UR6, SR_CgaCtaId ;  /* 0x00000000000679c3 */ /* 0x000ee20000008800 */
[----:B------:R-:W2:Y:S01]  /*0060*/  LDCU UR10, c[0x0][0x360] ;  /* 0x00006c00ff0a77ac */ /* 0x000ea20008000800 */
[----:B------:R-:W4:Y:S06]  /*0070*/  LDCU UR7, c[0x0][0x390] ;  /* 0x00007200ff0777ac */ /* 0x000f2c0008000800 */
[----:B------:R-:W2:Y:S01]  /*0080*/  LDC R13, c[0x0][0x370] ;  /* 0x0000dc00ff0d7b82 */ /* 0x000ea20000000800 */
[----:B------:R-:W-:-:S02]  /*0090*/  UMOV UR4, 0x400 ;  /* 0x0000040000047882 */ /* 0x000fc40000000000 */
[----:B------:R-:W-:Y:S01]  /*00a0*/  UIADD3 UR5, UPT, UPT, UR4, 0x10, URZ ;  /* 0x0000001004057890 */ /* 0x000fe2000fffe0ff */
[----:B-1----:R4:W5:Y:S01]  /*00b0*/  LDG.E.STRONG.SYS R0, desc[UR8][R2.64] ;  /* 0x0000000802007981 */ /* 0x002962000c1f5900 */
[C---:B0-----:R-:W-:Y:S01]  /*00c0*/  ISETP.NE.U32.AND P0, PT, R12.reuse, RZ, PT ;  /* 0x000000ff0c00720c */ /* 0x041fe20003f05070 */
[----:B---3--:R-:W-:Y:S01]  /*00d0*/  ULEA UR4, UR6, UR4, 0x18 ;  /* 0x0000000406047291 */ /* 0x008fe2000f8ec0ff */
[----:B------:R-:W-:Y:S01]  /*00e0*/  ISETP.NE.AND P1, PT, R12, RZ, PT ;  /* 0x000000ff0c00720c */ /* 0x000fe20003f25270 */
[----:B----4-:R-:W-:Y:S01]  /*00f0*/  IMAD.U32 R3, RZ, RZ, UR7 ;  /* 0x00000007ff037e24 */ /* 0x010fe2000f8e00ff */
[----:B------:R-:W-:Y:S01]  /*0100*/  ULEA UR5, UR6, UR5, 0x18 ;  /* 0x0000000506057291 */ /* 0x000fe2000f8ec0ff */
[----:B--2---:R-:W-:Y:S02]  /*0110*/  IMAD R14, R5, UR10, R12 ;  /* 0x0000000a050e7c24 */ /* 0x004fe4000f8e020c */
[----:B------:R-:W-:Y:S01]  /*0120*/  IMAD.U32 R15, RZ, RZ, UR4 ;  /* 0x00000004ff0f7e24 */ /* 0x000fe2000f8e00ff */
[----:B------:R-:W-:-:S02]  /*0130*/  UMOV UR4, URZ ;  /* 0x000000ff00047c82 */ /* 0x000fc40008000000 */
[----:B------:R-:W-:-:S13]  /*0140*/  ISETP.NE.U32.AND P2, PT, R14, RZ, PT ;  /* 0x000000ff0e00720c */ /* 0x000fda0003f45070 */
.L_x_30:
[----:B------:R-:W0:Y:S01]  /*0150*/  @!P0 S2R R5, SR_CgaCtaId ;  /* 0x0000000000058919 */ /* 0x000e220000008800 */
[----:B-----5:R-:W-:Y:S01]  /*0160*/  ISETP.GE.U32.AND P3, PT, R14, R3, PT ;  /* 0x000000030e00720c */ /* 0x020fe20003f66070 */
[----:B-1----:R-:W1:Y:S01]  /*0170*/  LDCU UR7, c[0x0][0x3c8] ;  /* 0x00007900ff0777ac */ /* 0x002e620008000800 */
[----:B------:R-:W-:Y:S01]  /*0180*/  @!P0 MOV R2, 0x400 ;  /* 0x0000040000028802 */ /* 0x000fe20000000f00 */
[----:B------:R-:W-:Y:S03]  /*0190*/  BSSY.RECONVERGENT B0, `(.L_x_8) ;  /* 0x0000050000007945 */ /* 0x000fe60003800200 */
[----:B0-----:R-:W-:-:S05]  /*01a0*/  @!P0 LEA R15, R5, R2, 0x18 ;  /* 0x00000002050f8211 */ /* 0x001fca00078ec0ff */
[----:B------:R0:W-:Y:S04]  /*01b0*/  @!P0 STS [R15], RZ ;  /* 0x000000ff0f008388 */ /* 0x0001e80000000800 */
[----:B------:R0:W-:Y:S01]  /*01c0*/  @!P0 STS [R15+0x4], RZ ;  /* 0x000004ff0f008388 */ /* 0x0001e20000000800 */
[----:B------:R-:W-:Y:S06]  /*01d0*/  BAR.SYNC.DEFER_BLOCKING 0x0 ;  /* 0x0000000000007b1d */ /* 0x000fec0000010000 */
[----:B-12---:R-:W-:Y:S05]  /*01e0*/  @P3 BRA `(.L_x_9) ;  /* 0x0000000400283947 */ /* 0x006fea0003800000 */
[----:B------:R-:W-:Y:S01]  /*01f0*/  ISETP.NE.AND P3, PT, RZ, UR4, PT ;  /* 0x00000004ff007c0c */ /* 0x000fe2000bf65270 */
[----:B------:R-:W1:Y:S08]  /*0200*/  LDC.64 R8, c[0x0][0x3a0] ;  /* 0x0000e800ff087b82 */ /* 0x000e700000000a00 */
[----:B------:R-:W2:Y:S08]  /*0210*/  LDC.64 R10, c[0x0][0x3a8] ;  /* 0x0000ea00ff0a7b82 */ /* 0x000eb00000000a00 */
[----:B------:R-:W3:Y:S08]  /*0220*/  @!P3 LDC.64 R2, c[0x0][0x380] ;  /* 0x0000e000ff02bb82 */ /* 0x000ef00000000a00 */
[----:B------:R-:W4:Y:S01]  /*0230*/  @P3 LDC.64 R4, c[0x0][0x388] ;  /* 0x0000e200ff043b82 */ /* 0x000f220000000a00 */
[----:B---3--:R-:W-:-:S05]  /*0240*/  @!P3 IMAD.WIDE.U32 R2, R14, 0x4, R2 ;  /* 0x000000040e02b825 */ /* 0x008fca00078e0002 */
[----:B------:R-:W1:Y:S01]  /*0250*/  @!P3 LDG.E.STRONG.SYS R6, desc[UR8][R2.64] ;  /* 0x000000080206b981 */ /* 0x000e62000c1f5900 */
[----:B----4-:R-:W-:-:S05]  /*0260*/  @P3 IMAD.WIDE.U32 R4, R14, 0x4, R4 ;  /* 0x000000040e043825 */ /* 0x010fca00078e0004 */
[----:B------:R-:W1:Y:S02]  /*0270*/  @P3 LDG.E.STRONG.SYS R6, desc[UR8][R4.64] ;  /* 0x0000000804063981 */ /* 0x000e64000c1f5900 */
[----:B-1----:R-:W-:-:S04]  /*0280*/  IMAD.WIDE.U32 R8, R6, 0x4, R8 ;  /* 0x0000000406087825 */ /* 0x002fc800078e0008 */
[----:B--2---:R-:W-:Y:S01]  /*0290*/  IMAD.WIDE.U32 R10, R6, 0x4, R10 ;  /* 0x00000004060a7825 */ /* 0x004fe200078e000a */
[----:B------:R1:W-:Y:S04]  /*02a0*/  STG.E.STRONG.SYS desc[UR8][R8.64], RZ ;  /* 0x000000ff08007986 */ /* 0x0003e8000c115908 */
[----:B------:R-:W2:Y:S04]  /*02b0*/  LDG.E R16, desc[UR8][R10.64+0x4] ;  /* 0x000004080a107981 */ /* 0x000ea8000c1e1900 */
[----:B------:R-:W2:Y:S02]  /*02c0*/  LDG.E R17, desc[UR8][R10.64] ;  /* 0x000000080a117981 */ /* 0x000ea4000c1e1900 */
[----:B--2---:R-:W-:-:S13]  /*02d0*/  ISETP.GT.U32.AND P4, PT, R16, R17, PT ;  /* 0x000000111000720c */ /* 0x004fda0003f84070 */
[----:B-1----:R-:W-:Y:S05]  /*02e0*/  @!P4 BRA `(.L_x_9) ;  /* 0x0000000000e8c947 */ /* 0x002fea0003800000 */
[----:B------:R-:W1:Y:S08]  /*02f0*/  LDC.64 R18, c[0x0][0x3b0] ;  /* 0x0000ec00ff127b82 */ /* 0x000e700000000a00 */
[----:B------:R-:W2:Y:S08]  /*0300*/  LDC.64 R8, c[0x0][0x398] ;  /* 0x0000e600ff087b82 */ /* 0x000eb00000000a00 */
[----:B------:R-:W3:Y:S08]  /*0310*/  LDC.64 R4, c[0x0][0x398] ;  /* 0x0000e600ff047b82 */ /* 0x000ef00000000a00 */
[----:B------:R-:W4:Y:S01]  /*0320*/  LDC.64 R2, c[0x0][0x3a0] ;  /* 0x0000e800ff027b82 */ /* 0x000f220000000a00 */
[----:B-1----:R-:W-:-:S04]  /*0330*/  IMAD.WIDE.U32 R18, R17, 0x4, R18 ;  /* 0x0000000411127825 */ /* 0x002fc800078e0012 */
[----:B--2---:R-:W-:-:S07]  /*0340*/  IMAD.WIDE.U32 R6, R6, 0x4, R8 ;  /* 0x0000000406067825 */ /* 0x004fce00078e0008 */
.L_x_12:
[----:B--2---:R-:W2:Y:S04]  /*0350*/  LDG.E.STRONG.SYS R8, desc[UR8][R6.64] ;  /* 0x0000000806087981 */ /* 0x004ea8000c1f5900 */
[----:B-1----:R-:W3:Y:S01]  /*0360*/  LDG.E R23, desc[UR8][R18.64] ;  /* 0x0000000812177981 */ /* 0x002ee2000c1e1900 */
[----:B--2---:R-:W-:Y:S02]  /*0370*/  VIADD R11, R8, 0x1 ;  /* 0x00000001080b7836 */ /* 0x004fe40000000000 */
[----:B---3--:R-:W-:-:S06]  /*0380*/  IMAD.WIDE.U32 R8, R23, 0x4, R4 ;  /* 0x0000000417087825 */ /* 0x008fcc00078e0004 */
[----:B------:R-:W2:Y:S04]  /*0390*/  ATOMG.E.MIN.STRONG.GPU PT, R8, desc[UR8][R8.64], R11 ;  /* 0x8000000b080879a8 */ /* 0x000ea800089ef108 */
[----:B------:R-:W3:Y:S01]  /*03a0*/  LDG.E.STRONG.SYS R10, desc[UR8][R6.64] ;  /* 0x00000008060a7981 */ /* 0x000ee2000c1f5900 */
[----:B------:R-:W-:Y:S01]  /*03b0*/  BSSY.RECONVERGENT B1, `(.L_x_10) ;  /* 0x0000028000017945 */ /* 0x000fe20003800200 */
[----:B---3--:R-:W-:-:S04]  /*03c0*/  IADD3 R21, PT, PT, R10, 0x1, RZ ;  /* 0x000000010a157810 */ /* 0x008fc80007ffe0ff */
[----:B--2---:R-:W-:-:S13]  /*03d0*/  ISETP.GT.U32.AND P4, PT, R8, R21, PT ;  /* 0x000000150800720c */ /* 0x004fda0003f84070 */
[----:B------:R-:W-:Y:S05]  /*03e0*/  @!P4 BRA `(.L_x_11) ;  /* 0x000000000090c947 */ /* 0x000fea0003800000 */
[----:B----4-:R-:W-:-:S04]  /*03f0*/  IMAD.WIDE.U32 R8, R23, 0x4, R2 ;  /* 0x0000000417087825 */ /* 0x010fc800078e0002 */
[----:B------:R-:W-:-:S05]  /*0400*/  IMAD.MOV.U32 R11, RZ, RZ, 0x1 ;  /* 0x00000001ff0b7424 */ /* 0x000fca00078e00ff */
[----:B------:R-:W2:Y:S02]  /*0410*/  ATOMG.E.EXCH.STRONG.GPU PT, R8, desc[UR8][R8.64], R11 ;  /* 0x8000000b080879a8 */ /* 0x000ea4000c1ef108 */
[----:B--2---:R-:W-:-:S13]  /*0420*/  ISETP.NE.AND P4, PT, R8, RZ, PT ;  /* 0x000000ff0800720c */ /* 0x004fda0003f85270 */
[----:B------:R-:W-:Y:S05]  /*0430*/  @P4 BRA `(.L_x_11) ;  /* 0x00000000007c4947 */ /* 0x000fea0003800000 */
[----:B------:R-:W1:Y:S01]  /*0440*/  S2R R9, SR_LANEID ;  /* 0x0000000000097919 */ /* 0x000e620000000000 */
[----:B------:R-:W-:Y:S02]  /*0450*/  VOTEU.ANY UR6, UPT, PT ;  /* 0x0000000000067886 */ /* 0x000fe400038e0100 */
[----:B------:R-:W1:Y:S01]  /*0460*/  FLO.U32 R22, UR6 ;  /* 0x0000000600167d00 */ /* 0x000e6200080e0000 */
[----:B------:R-:W2:Y:S07]  /*0470*/  S2R R8, SR_LTMASK ;  /* 0x0000000000087919 */ /* 0x000eae0000003900 */
[----:B------:R-:W3:Y:S01]  /*0480*/  POPC R20, UR6 ;  /* 0x0000000600147d09 */ /* 0x000ee20008000000 */
[----:B-1----:R-:W-:-:S02]  /*0490*/  ISETP.EQ.U32.AND P4, PT, R22, R9, PT ;  /* 0x000000091600720c */ /* 0x002fc40003f82070 */
[----:B--2---:R-:W-:-:S06]  /*04a0*/  LOP3.LUT R21, R8, UR6, RZ, 0xc0, !PT ;  /* 0x0000000608157c12 */ /* 0x004fcc000f8ec0ff */
[----:B------:R-:W1:Y:S05]  /*04b0*/  POPC R21, R21 ;  /* 0x0000001500157309 */ /* 0x000e6a0000000000 */
[----:B---3--:R-:W2:Y:S04]  /*04c0*/  @P4 ATOMS.ADD R11, [R15], R20 ;  /* 0x000000140f0b438c */ /* 0x008ea80000000000 */
[----:B--2---:R-:W1:Y:S02]  /*04d0*/  SHFL.IDX PT, R10, R11, R22, 0x1f ;  /* 0x00001f160b0a7589 */ /* 0x004e6400000e0000 */
[----:B-1----:R-:W-:-:S05]  /*04e0*/  IMAD.IADD R10, R10, 0x1, R21 ;  /* 0x000000010a0a7824 */ /* 0x002fca00078e0215 */
[----:B------:R-:W-:-:S13]  /*04f0*/  ISETP.GE.U32.AND P4, PT, R10, UR7, PT ;  /* 0x000000070a007c0c */ /* 0x000fda000bf86070 */
[----:B------:R-:W-:-:S05]  /*0500*/  @!P4 LEA R10, R10, UR5, 0x2 ;  /* 0x000000050a0acc11 */ /* 0x000fca000f8e10ff */
[----:B------:R1:W-:Y:S01]  /*0510*/  @!P4 STS [R10], R23 ;  /* 0x000000170a00c388 */ /* 0x0003e20000000800 */
[----:B------:R-:W-:Y:S05]  /*0520*/  @!P4 BRA `(.L_x_11) ;  /* 0x000000000040c947 */ /* 0x000fea0003800000 */
[----:B------:R-:W-:Y:S01]  /*0530*/  VOTEU.ANY UR6, UPT, PT ;  /* 0x0000000000067886 */ /* 0x000fe200038e0100 */
[----:B------:R-:W2:Y:S01]  /*0540*/  LDC.64 R20, c[0x4][0x10] ;  /* 0x01000400ff147b82 */ /* 0x000ea20000000a00 */
[----:B------:R-:W3:Y:S07]  /*0550*/  FLO.U32 R22, UR6 ;  /* 0x0000000600167d00 */ /* 0x000eee00080e0000 */
[----:B-1----:R-:W1:Y:S01]  /*0560*/  @!P3 LDC.64 R10, c[0x0][0x388] ;  /* 0x0000e200ff0abb82 */ /* 0x002e620000000a00 */
[----:B------:R-:W2:Y:S01]  /*0570*/  POPC R27, UR6 ;  /* 0x00000006001b7d09 */ /* 0x000ea20008000000 */
[----:B---3--:R-:W-:-:S13]  /*0580*/  ISETP.EQ.U32.AND P4, PT, R22, R9, PT ;  /* 0x000000091600720c */ /* 0x008fda0003f82070 */
[----:B--2---:R-:W2:Y:S01]  /*0590*/  @P4 ATOMG.E.ADD.STRONG.GPU PT, R21, desc[UR8][R20.64], R27 ;  /* 0x8000001b141549a8 */ /* 0x004ea200081ef108 */
[----:B------:R-:W-:Y:S02]  /*05a0*/  LOP3.LUT R24, R8, UR6, RZ, 0xc0, !PT ;  /* 0x0000000608187c12 */ /* 0x000fe4000f8ec0ff */
[----:B------:R-:W3:Y:S04]  /*05b0*/  @P3 LDC.64 R8, c[0x0][0x380] ;  /* 0x0000e000ff083b82 */ /* 0x000ee80000000a00 */
[----:B------:R-:W4:Y:S01]  /*05c0*/  POPC R24, R24 ;  /* 0x0000001800187309 */ /* 0x000f220000000000 */
[----:B--2---:R-:W4:Y:S02]  /*05d0*/  SHFL.IDX PT, R25, R21, R22, 0x1f ;  /* 0x00001f1615197589 */ /* 0x004f2400000e0000 */
[----:B----4-:R-:W-:-:S05]  /*05e0*/  IADD3 R25, PT, PT, R25, R24, RZ ;  /* 0x0000001819197210 */ /* 0x010fca0007ffe0ff */
[----:B-1----:R-:W-:-:S04]  /*05f0*/  @!P3 IMAD.WIDE R10, R25, 0x4, R10 ;  /* 0x00000004190ab825 */ /* 0x002fc800078e020a */
[----:B---3--:R-:W-:Y:S01]  /*0600*/  @P3 IMAD.WIDE R8, R25, 0x4, R8 ;  /* 0x0000000419083825 */ /* 0x008fe200078e0208 */
[----:B------:R2:W-:Y:S04]  /*0610*/  @!P3 STG.E.STRONG.SYS desc[UR8][R10.64], R23 ;  /* 0x000000170a00b986 */ /* 0x0005e8000c115908 */
[----:B------:R2:W-:Y:S02]  /*0620*/  @P3 STG.E.STRONG.SYS desc[UR8][R8.64], R23 ;  /* 0x0000001708003986 */ /* 0x0005e4000c115908 */
.L_x_11:
[----:B------:R-:W-:Y:S05]  /*0630*/  BSYNC.RECONVERGENT B1 ;  /* 0x0000000000017941 */ /* 0x000fea0003800200 */
.L_x_10:
[----:B------:R-:W-:Y:S01]  /*0640*/  VIADD R17, R17, 0x1 ;  /* 0x0000000111117836 */ /* 0x000fe20000000000 */
[----:B------:R-:W-:-:S04]  /*0650*/  IADD3 R18, P5, PT, R18, 0x4, RZ ;  /* 0x0000000412127810 */ /* 0x000fc80007fbe0ff */
[----:B------:R-:W-:Y:S01]  /*0660*/  ISETP.NE.U32.AND P4, PT, R16, R17, PT ;  /* 0x000000111000720c */ /* 0x000fe20003f85070 */
[----:B------:R-:W-:-:S12]  /*0670*/  IMAD.X R19, RZ, RZ, R19, P5 ;  /* 0x000000ffff137224 */ /* 0x000fd800028e0613 */
[----:B------:R-:W-:Y:S05]  /*0680*/  @P4 BRA `(.L_x_12) ;  /* 0xfffffffc00304947 */ /* 0x000fea000383ffff */
.L_x_9:
[----:B------:R-:W-:Y:S05]  /*0690*/  BSYNC.RECONVERGENT B0 ;  /* 0x0000000000007941 */ /* 0x000fea0003800200 */
.L_x_8:
[----:B------:R-:W-:Y:S01]  /*06a0*/  BAR.SYNC.DEFER_BLOCKING 0x0 ;  /* 0x0000000000007b1d */ /* 0x000fe20000010000 */
[----:B-----5:R-:W-:-:S05]  /*06b0*/  IADD3 R0, PT, PT, R13, R0, RZ ;  /* 0x000000000d007210 */ /* 0x020fca0007ffe0ff */
[----:B------:R-:W-:Y:S04]  /*06c0*/  BSSY.RECONVERGENT B0, `(.L_x_13) ;  /* 0x000000d000007945 */ /* 0x000fe80003800200 */
[----:B------:R-:W-:Y:S05]  /*06d0*/  @P0 BRA `(.L_x_14) ;  /* 0x00000000002c0947 */ /* 0x000fea0003800000 */
[----:B------:R-:W3:Y:S01]  /*06e0*/  S2UR UR7, SR_CgaCtaId ;  /* 0x00000000000779c3 */ /* 0x000ee20000008800 */
[----:B------:R-:W-:-:S07]  /*06f0*/  UMOV UR6, 0x400 ;  /* 0x0000040000067882 */ /* 0x000fce0000000000 */
[----:B------:R-:W5:Y:S01]  /*0700*/  LDC R7, c[0x0][0x3c8] ;  /* 0x0000f200ff077b82 */ /* 0x000f620000000800 */
[----:B---3--:R-:W-:-:S09]  /*0710*/  ULEA UR6, UR7, UR6, 0x18 ;  /* 0x0000000607067291 */ /* 0x008fd2000f8ec0ff */
[----:B----4-:R-:W5:Y:S02]  /*0720*/  LDS R2, [UR6] ;  /* 0x00000006ff027984 */ /* 0x010f640008000800 */
[----:B-----5:R-:W-:Y:S02]  /*0730*/  ISETP.GT.U32.AND P3, PT, R2, R7, PT ;  /* 0x000000070200720c */ /* 0x020fe40003f64070 */
[----:B------:R-:W3:Y:S11]  /*0740*/  LDC.64 R2, c[0x4][0x10] ;  /* 0x01000400ff027b82 */ /* 0x000ef60000000a00 */
[----:B------:R-:W-:Y:S04]  /*0750*/  @P3 STS [UR6], R7 ;  /* 0x00000007ff003988 */ /* 0x000fe80008000806 */
[----:B------:R-:W3:Y:S04]  /*0760*/  LDS R5, [UR6] ;  /* 0x00000006ff057984 */ /* 0x000ee80008000800 */
[----:B---3--:R-:W3:Y:S04]  /*0770*/  ATOMG.E.ADD.STRONG.GPU PT, R2, desc[UR8][R2.64], R5 ;  /* 0x80000005020279a8 */ /* 0x008ee800081ef108 */
[----:B---3--:R3:W-:Y:S02]  /*0780*/  STS [UR6+0x4], R2 ;  /* 0x00000402ff007988 */ /* 0x0087e40008000806 */
.L_x_14:
[----:B------:R-:W-:Y:S05]  /*0790*/  BSYNC.RECONVERGENT B0 ;  /* 0x0000000000007941 */ /* 0x000fea0003800200 */
.L_x_13:
[----:B------:R-:W-:Y:S06]  /*07a0*/  BAR.SYNC.DEFER_BLOCKING 0x0 ;  /* 0x0000000000007b1d */ /* 0x000fec0000010000 */
[----:B------:R-:W-:Y:S04]  /*07b0*/  BSSY.RECONVERGENT B0, `(.L_x_15) ;  /* 0x000000b000007945 */ /* 0x000fe80003800200 */
[----:B------:R-:W-:Y:S05]  /*07c0*/  @P1 BRA `(.L_x_16) ;  /* 0x0000000000241947 */ /* 0x000fea0003800000 */
[----:B---34-:R-:W3:Y:S01]  /*07d0*/  LDC.64 R2, c[0x4][RZ] ;  /* 0x01000000ff027b82 */ /* 0x018ee20000000a00 */
[----:B------:R-:W-:-:S05]  /*07e0*/  IMAD.MOV.U32 R7, RZ, RZ, 0x1 ;  /* 0x00000001ff077424 */ /* 0x000fca00078e00ff */
[----:B---3--:R3:W-:Y:S04]  /*07f0*/  REDG.E.ADD.S32.STRONG.GPU desc[UR8][R2.64], R7 ;  /* 0x000000070200798e */ /* 0x0087e8000c12e308 */
[----:B------:R-:W4:Y:S02]  /*0800*/  LDG.E.STRONG.SYS R5, desc[UR8][R2.64] ;  /* 0x0000000802057981 */ /* 0x000f24000c1f5900 */
[----:B----4-:R-:W-:-:S13]  /*0810*/  ISETP.GE.AND P3, PT, R5, R0, PT ;  /* 0x000000000500720c */ /* 0x010fda0003f66270 */
[----:B---3--:R-:W-:Y:S05]  /*0820*/  @P3 BRA `(.L_x_16) ;  /* 0x00000000000c3947 */ /* 0x008fea0003800000 */
.L_x_17:
[----:B------:R-:W3:Y:S02]  /*0830*/  LDG.E.STRONG.SYS R5, desc[UR8][R2.64] ;  /* 0x0000000802057981 */ /* 0x000ee4000c1f5900 */
[----:B---3--:R-:W-:-:S13]  /*0840*/  ISETP.GE.AND P3, PT, R5, R0, PT ;  /* 0x000000000500720c */ /* 0x008fda0003f66270 */
[----:B------:R-:W-:Y:S05]  /*0850*/  @!P3 BRA `(.L_x_17) ;  /* 0xfffffffc00f4b947 */ /* 0x000fea000383ffff */
.L_x_16:
[----:B------:R-:W-:Y:S05]  /*0860*/  BSYNC.RECONVERGENT B0 ;  /* 0x0000000000007941 */ /* 0x000fea0003800200 */
.L_x_15:
[----:B------:R-:W-:Y:S06]  /*0870*/  BAR.SYNC.DEFER_BLOCKING 0x0 ;  /* 0x0000000000007b1d */ /* 0x000fec0000010000 */
[----:B------:R-:W-:Y:S04]  /*0880*/  BSSY.RECONVERGENT B0, `(.L_x_18) ;  /* 0x0000007000007945 */ /* 0x000fe80003800200 */
[----:B------:R-:W-:Y:S05]  /*0890*/  @P2 BRA `(.L_x_19) ;  /* 0x0000000000142947 */ /* 0x000fea0003800000 */
[----:B------:R-:W5:Y:S02]  /*08a0*/  LDC.64 R4, c[0x4][0x10] ;  /* 0x01000400ff047b82 */ /* 0x000f640000000a00 */
[----:B-----5:R-:W5:Y:S06]  /*08b0*/  LDG.E.STRONG.SYS R7, desc[UR8][R4.64] ;  /* 0x0000000804077981 */ /* 0x020f6c000c1f5900 */
[----:B---34-:R-:W5:Y:S02]  /*08c0*/  LDC.64 R2, c[0x4][0x18] ;  /* 0x01000600ff027b82 */ /* 0x018f640000000a00 */
[----:B-----5:R3:W-:Y:S04]  /*08d0*/  STG.E.STRONG.SYS desc[UR8][R2.64], R7 ;  /* 0x0000000702007986 */ /* 0x0207e8000c115908 */
[----:B------:R3:W-:Y:S02]  /*08e0*/  STG.E.STRONG.SYS desc[UR8][R4.64], RZ ;  /* 0x000000ff04007986 */ /* 0x0007e4000c115908 */
.L_x_19:
[----:B------:R-:W-:Y:S05]  /*08f0*/  BSYNC.RECONVERGENT B0 ;  /* 0x0000000000007941 */ /* 0x000fea0003800200 */
.L_x_18:
[----:B------:R-:W5:Y:S01]  /*0900*/  S2UR UR7, SR_CgaCtaId ;  /* 0x00000000000779c3 */ /* 0x000f620000008800 */
[----:B------:R-:W-:Y:S01]  /*0910*/  UMOV UR6, 0x400 ;  /* 0x0000040000067882 */ /* 0x000fe20000000000 */
[----:B------:R-:W-:Y:S01]  /*0920*/  BSSY.RECONVERGENT B0, `(.L_x_20) ;  /* 0x0000016000007945 */ /* 0x000fe20003800200 */
[----:B-----5:R-:W-:-:S06]  /*0930*/  ULEA UR6, UR7, UR6, 0x18 ;  /* 0x0000000607067291 */ /* 0x020fcc000f8ec0ff */
[----:B0-----:R-:W-:-:S05]  /*0940*/  IMAD.U32 R15, RZ, RZ, UR6 ;  /* 0x00000006ff0f7e24 */ /* 0x001fca000f8e00ff */
[----:B---34-:R-:W0:Y:S02]  /*0950*/  LDS R3, [R15] ;  /* 0x000000000f037984 */ /* 0x018e240000000800 */
[----:B0-----:R-:W-:-:S13]  /*0960*/  ISETP.GT.U32.AND P3, PT, R3, R12, PT ;  /* 0x0000000c0300720c */ /* 0x001fda0003f64070 */
[----:B------:R-:W-:Y:S05]  /*0970*/  @!P3 BRA `(.L_x_21) ;  /* 0x000000000040b947 */ /* 0x000fea0003800000 */
[----:B------:R-:W-:Y:S01]  /*0980*/  UISETP.NE.AND UP0, UPT, UR4, URZ, UPT ;  /* 0x000000ff0400728c */ /* 0x000fe2000bf05270 */
[----:B------:R-:W-:-:S08]  /*0990*/  LEA R4, R12, UR5, 0x2 ;  /* 0x000000050c047c11 */ /* 0x000fd0000f8e10ff */
[----:B------:R-:W-:Y:S05]  /*09a0*/  BRA.U UP0, `(.L_x_22) ;  /* 0x00000001001c7547 */ /* 0x000fea000b800000 */
[----:B------:R-:W-:Y:S01]  /*09b0*/  LDS R5, [R4] ;  /* 0x0000000004057984 */ /* 0x000fe20000000800 */
[----:B------:R-:W0:Y:S03]  /*09c0*/  LDC.64 R2, c[0x0][0x388] ;  /* 0x0000e200ff027b82 */ /* 0x000e260000000a00 */
[----:B------:R-:W3:Y:S02]  /*09d0*/  LDS R7, [R15+0x4] ;  /* 0x000004000f077984 */ /* 0x000ee40000000800 */
[----:B---3--:R-:W-:-:S05]  /*09e0*/  IADD3 R7, PT, PT, R7, R12, RZ ;  /* 0x0000000c07077210 */ /* 0x008fca0007ffe0ff */
[----:B0-----:R-:W-:-:S05]  /*09f0*/  IMAD.WIDE.U32 R2, R7, 0x4, R2 ;  /* 0x0000000407027825 */ /* 0x001fca00078e0002 */
[----:B------:R3:W-:Y:S01]  /*0a00*/  STG.E.STRONG.SYS desc[UR8][R2.64], R5 ;  /* 0x0000000502007986 */ /* 0x0007e2000c115908 */
[----:B------:R-:W-:Y:S05]  /*0a10*/  BRA `(.L_x_21) ;  /* 0x0000000000187947 */ /* 0x000fea0003800000 */
.L_x_22:
[----:B------:R-:W-:Y:S01]  /*0a20*/  LDS R5, [R4] ;  /* 0x0000000004057984 */ /* 0x000fe20000000800 */
[----:B------:R-:W0:Y:S03]  /*0a30*/  LDC.64 R2, c[0x0][0x380] ;  /* 0x0000e000ff027b82 */ /* 0x000e260000000a00 */
[----:B------:R-:W3:Y:S02]  /*0a40*/  LDS R7, [R15+0x4] ;  /* 0x000004000f077984 */ /* 0x000ee40000000800 */
[----:B---3--:R-:W-:-:S04]  /*0a50*/  IMAD.IADD R7, R7, 0x1, R12 ;  /* 0x0000000107077824 */ /* 0x008fc800078e020c */
[----:B0-----:R-:W-:-:S05]  /*0a60*/  IMAD.WIDE.U32 R2, R7, 0x4, R2 ;  /* 0x0000000407027825 */ /* 0x001fca00078e0002 */
[----:B------:R0:W-:Y:S02]  /*0a70*/  STG.E.STRONG.SYS desc[UR8][R2.64], R5 ;  /* 0x0000000502007986 */ /* 0x0001e4000c115908 */
.L_x_21:
[----:B------:R-:W-:Y:S05]  /*0a80*/  BSYNC.RECONVERGENT B0 ;  /* 0x0000000000007941 */ /* 0x000fea0003800200 */
.L_x_20:
[----:B0--3--:R-:W0:Y:S08]  /*0a90*/  LDC.64 R2, c[0x4][0x18] ;  /* 0x01000600ff027b82 */ /* 0x009e300000000a00 */
[----:B------:R-:W-:Y:S01]  /*0aa0*/  BAR.SYNC.DEFER_BLOCKING 0x0 ;  /* 0x0000000000007b1d */ /* 0x000fe20000010000 */
[----:B------:R-:W-:-:S05]  /*0ab0*/  IMAD.IADD R0, R0, 0x1, R13 ;  /* 0x0000000100007824 */ /* 0x000fca00078e020d */
[----:B------:R-:W-:Y:S04]  /*0ac0*/  BSSY.RECONVERGENT B0, `(.L_x_23) ;  /* 0x000000b000007945 */ /* 0x000fe80003800200 */
[----:B------:R-:W-:Y:S05]  /*0ad0*/  @P1 BRA `(.L_x_24) ;  /* 0x0000000000241947 */ /* 0x000fea0003800000 */
[----:B------:R-:W3:Y:S01]  /*0ae0*/  LDC.64 R4, c[0x4][RZ] ;  /* 0x01000000ff047b82 */ /* 0x000ee20000000a00 */
[----:B--2---:R-:W-:-:S05]  /*0af0*/  HFMA2 R9, -RZ, RZ, 0, 5.9604644775390625e-08 ;  /* 0x00000001ff097431 */ /* 0x004fca00000001ff */
[----:B---3--:R3:W-:Y:S04]  /*0b00*/  REDG.E.ADD.S32.STRONG.GPU desc[UR8][R4.64], R9 ;  /* 0x000000090400798e */ /* 0x0087e8000c12e308 */
[----:B------:R-:W2:Y:S02]  /*0b10*/  LDG.E.STRONG.SYS R7, desc[UR8][R4.64] ;  /* 0x0000000804077981 */ /* 0x000ea4000c1f5900 */
[----:B--2---:R-:W-:-:S13]  /*0b20*/  ISETP.GE.AND P3, PT, R7, R0, PT ;  /* 0x000000000700720c */ /* 0x004fda0003f66270 */
[----:B---3--:R-:W-:Y:S05]  /*0b30*/  @P3 BRA `(.L_x_24) ;  /* 0x00000000000c3947 */ /* 0x008fea0003800000 */
.L_x_25:
[----:B------:R-:W2:Y:S02]  /*0b40*/  LDG.E.STRONG.SYS R7, desc[UR8][R4.64] ;  /* 0x0000000804077981 */ /* 0x000ea4000c1f5900 */
[----:B--2---:R-:W-:-:S13]  /*0b50*/  ISETP.GE.AND P3, PT, R7, R0, PT ;  /* 0x000000000700720c */ /* 0x004fda0003f66270 */
[----:B------:R-:W-:Y:S05]  /*0b60*/  @!P3 BRA `(.L_x_25) ;  /* 0xfffffffc00f4b947 */ /* 0x000fea000383ffff */
.L_x_24:
[----:B------:R-:W-:Y:S05]  /*0b70*/  BSYNC.RECONVERGENT B0 ;  /* 0x0000000000007941 */ /* 0x000fea0003800200 */
.L_x_23:
[----:B------:R-:W-:Y:S06]  /*0b80*/  BAR.SYNC.DEFER_BLOCKING 0x0 ;  /* 0x0000000000007b1d */ /* 0x000fec0000010000 */
[----:B0-----:R-:W3:Y:S02]  /*0b90*/  LDG.E.STRONG.SYS R4, desc[UR8][R2.64] ;  /* 0x0000000802047981 */ /* 0x001ee4000c1f5900 */
[----:B---3--:R-:W-:-:S13]  /*0ba0*/  ISETP.GE.U32.AND P3, PT, R4, UR10, PT ;  /* 0x0000000a04007c0c */ /* 0x008fda000bf66070 */
[----:B------:R-:W-:Y:S05]  /*0bb0*/  @!P3 BRA `(.L_x_26) ;  /* 0x000000000010b947 */ /* 0x000fea0003800000 */
[----:B------:R-:W3:Y:S01]  /*0bc0*/  LDG.E.STRONG.SYS R4, desc[UR8][R2.64] ;  /* 0x0000000802047981 */ /* 0x000ee2000c1f5900 */
[----:B------:R-:W-:-:S05]  /*0bd0*/  IMAD R5, R13, UR10, RZ ;  /* 0x0000000a0d057c24 */ /* 0x000fca000f8e02ff */
[----:B---3--:R-:W-:-:S13]  /*0be0*/  ISETP.GT.U32.AND P3, PT, R4, R5, PT ;  /* 0x000000050400720c */ /* 0x008fda0003f64070 */
[----:B------:R-:W-:Y:S05]  /*0bf0*/  @!P3 BRA `(.L_x_27) ;  /* 0x000000000008b947 */ /* 0x000fea0003800000 */
.L_x_26:
[----:B------:R-:W-:Y:S01]  /*0c00*/  UPLOP3.LUT UP0, UPT, UPT, UPT, UPT, 0x80, 0x8 ;  /* 0x000000000008789c */ /* 0x000fe20003f0f070 */
[----:B------:R-:W-:Y:S10]  /*0c10*/  BRA `(.L_x_28) ;  /* 0x0000000000047947 */ /* 0x000ff40003800000 */
.L_x_27:
[----:B------:R-:W-:-:S11]  /*0c20*/  UPLOP3.LUT UP0, UPT, UPT, UPT, UPT, 0x40, 0x4 ;  /* 0x000000000004789c */ /* 0x000fd60003f0e870 */
.L_x_28:
[----:B------:R-:W-:Y:S05]  /*0c30*/  BRA.U UP0, `(.L_x_29) ;  /* 0x0000000100207547 */ /* 0x000fea000b800000 */
[----:B------:R0:W5:Y:S01]  /*0c40*/  LDG.E.STRONG.SYS R3, desc[UR8][R2.64] ;  /* 0x0000000802037981 */ /* 0x000162000c1f5900 */
[----:B------:R-:W-:-:S04]  /*0c50*/  UIADD3 UR4, UPT, UPT, UR4, 0x1, URZ ;  /* 0x0000000104047890 */ /* 0x000fc8000fffe0ff */
[----:B------:R-:W-:-:S04]  /*0c60*/  USHF.R.S32.HI UR6, URZ, 0x1f, UR4 ;  /* 0x0000001fff067899 */ /* 0x000fc80008011404 */
[----:B------:R-:W-:-:S04]  /*0c70*/  ULOP3.LUT UR6, UR6, 0x1, URZ, 0xc0, !UPT ;  /* 0x0000000106067892 */ /* 0x000fc8000f8ec0ff */
[----:B------:R-:W-:-:S04]  /*0c80*/  UIADD3 UR6, UPT, UPT, UR4, UR6, URZ ;  /* 0x0000000604067290 */ /* 0x000fc8000fffe0ff */
[----:B------:R-:W-:-:S04]  /*0c90*/  USHF.R.S32.HI UR6, URZ, 0x1, UR6 ;  /* 0x00000001ff067899 */ /* 0x000fc80008011406 */
[----:B------:R-:W-:Y:S01]  /*0ca0*/  UIMAD UR4, UR6, -0x2, UR4 ;  /* 0xfffffffe060478a4 */ /* 0x000fe2000f8e0204 */
[----:B0-----:R-:W-:Y:S11]  /*0cb0*/  BRA `(.L_x_30) ;  /* 0xfffffff400247947 */ /* 0x001ff6000383ffff */
.L_x_29:
[----:B------:R-:W-:-:S09]  /*0cc0*/  UISETP.NE.AND UP0, UPT, UR4, URZ, UPT ;  /* 0x000000ff0400728c */ /* 0x000fd2000bf05270 */
[----:B------:R-:W-:Y:S05]  /*0cd0*/  BRA.U UP0, `(.L_x_31) ;  /* 0x0000000100487547 */ /* 0x000fea000b800000 */
[----:B------:R-:W3:Y:S01]  /*0ce0*/  LDG.E.STRONG.SYS R5, desc[UR8][R2.64] ;  /* 0x0000000802057981 */ /* 0x000ee2000c1f5900 */
[----:B------:R-:W-:Y:S01]  /*0cf0*/  BSSY.RECONVERGENT B0, `(.L_x_31) ;  /* 0x0000010000007945 */ /* 0x000fe20003800200 */
[----:B---3--:R-:W-:-:S13]  /*0d00*/  ISETP.GT.AND P0, PT, R5, R14, PT ;  /* 0x0000000e0500720c */ /* 0x008fda0003f04270 */
[----:B------:R-:W-:Y:S05]  /*0d10*/  @!P0 BRA `(.L_x_32) ;  /* 0x0000000000348947 */ /* 0x000fea0003800000 */
[----:B------:R-:W0:Y:S01]  /*0d20*/  LDC.64 R4, c[0x0][0x388] ;  /* 0x0000e200ff047b82 */ /* 0x000e220000000a00 */
[----:B------:R-:W-:-:S07]  /*0d30*/  IMAD R13, R13, UR10, RZ ;  /* 0x0000000a0d0d7c24 */ /* 0x000fce000f8e02ff */
[----:B------:R-:W3:Y:S01]  /*0d40*/  LDC.64 R6, c[0x0][0x380] ;  /* 0x0000e000ff067b82 */ /* 0x000ee20000000a00 */
[----:B0-----:R-:W-:-:S04]  /*0d50*/  IMAD.WIDE R4, R14, 0x4, R4 ;  /* 0x000000040e047825 */ /* 0x001fc800078e0204 */
[----:B---3--:R-:W-:-:S07]  /*0d60*/  IMAD.WIDE R6, R14, 0x4, R6 ;  /* 0x000000040e067825 */ /* 0x008fce00078e0206 */
.L_x_33:
[----:B--2---:R-:W2:Y:S01]  /*0d70*/  LDG.E.STRONG.SYS R9, desc[UR8][R4.64] ;  /* 0x0000000804097981 */ /* 0x004ea2000c1f5900 */
[----:B------:R-:W-:-:S03]  /*0d80*/  IMAD.IADD R14, R13, 0x1, R14 ;  /* 0x000000010d0e7824 */ /* 0x000fc600078e020e */
[----:B--2---:R0:W-:Y:S04]  /*0d90*/  STG.E.STRONG.SYS desc[UR8][R6.64], R9 ;  /* 0x0000000906007986 */ /* 0x0041e8000c115908 */
[----:B------:R-:W2:Y:S01]  /*0da0*/  LDG.E.STRONG.SYS R11, desc[UR8][R2.64] ;  /* 0x00000008020b7981 */ /* 0x000ea2000c1f5900 */
[----:B------:R-:W-:-:S04]  /*0db0*/  IMAD.WIDE.U32 R4, R13, 0x4, R4 ;  /* 0x000000040d047825 */ /* 0x000fc800078e0004 */
[----:B0-----:R-:W-:Y:S01]  /*0dc0*/  IMAD.WIDE.U32 R6, R13, 0x4, R6 ;  /* 0x000000040d067825 */ /* 0x001fe200078e0006 */
[----:B--2---:R-:W-:-:S13]  /*0dd0*/  ISETP.GT.AND P0, PT, R11, R14, PT ;  /* 0x0000000e0b00720c */ /* 0x004fda0003f04270 */
[----:B------:R-:W-:Y:S05]  /*0de0*/  @P0 BRA `(.L_x_33) ;  /* 0xfffffffc00e00947 */ /* 0x000fea000383ffff */
.L_x_32:
[----:B------:R-:W-:Y:S05]  /*0df0*/  BSYNC.RECONVERGENT B0 ;  /* 0x0000000000007941 */ /* 0x000fea0003800200 */
.L_x_31:
[----:B------:R-:W-:Y:S05]  /*0e00*/  @P2 EXIT ;  /* 0x000000000000294d */ /* 0x000fea0003800000 */
[----:B------:R-:W3:Y:S01]  /*0e10*/  LDG.E.STRONG.SYS R3, desc[UR8][R2.64] ;  /* 0x0000000802037981 */ /* 0x000ee2000c1f5900 */
[----:B------:R-:W3:Y:S03]  /*0e20*/  LDC.64 R4, c[0x0][0x3c0] ;  /* 0x0000f000ff047b82 */ /* 0x000ee60000000a00 */
[----:B---3--:R-:W-:Y:S01]  /*0e30*/  STG.E.STRONG.SYS desc[UR8][R4.64], R3 ;  /* 0x0000000304007986 */ /* 0x008fe2000c115908 */
[----:B------:R-:W-:Y:S05]  /*0e40*/  EXIT ;  /* 0x000000000000794d */ /* 0x000fea0003800000 */
.L_x_34:
        /* <DEDUP_REMOVED lines=11> */
.L_x_54:


//--------------------- .text._Z26BFS_kernel_one_block_spillPVjjS0_PViPjS3_jjS0_j --------------------------
	.section	.text._Z26BFS_kernel_one_block_spillPVjjS0_PViPjS3_jjS0_j,"ax",@progbits
	.align	128
.text._Z26BFS_kernel_one_block_spillPVjjS0_PViPjS3_jjS0_j:
        .type           _Z26BFS_kernel_one_block_spillPVjjS0_PViPjS3_jjS0_j,@function
        .size           _Z26BFS_kernel_one_block_spillPVjjS0_PViPjS3_jjS0_j,(.L_x_55 - _Z26BFS_kernel_one_block_spillPVjjS0_PViPjS3_jjS0_j)
        .other          _Z26BFS_kernel_one_block_spillPVjjS0_PViPjS3_jjS0_j,@"STO_CUDA_ENTRY STV_DEFAULT"
_Z26BFS_kernel_one_block_spillPVjjS0_PViPjS3_jjS0_j:
[----:B------:R-:W-:Y:S01]  /*0000*/  LDC R1, c[0x0][0x37c] ;  /* 0x0000df00ff017b82 */ /* 0x000fe20000000800 */
[----:B------:R-:W0:Y:S01]  /*0010*/  S2R R0, SR_TID.X ;  /* 0x0000000000007919 */ /* 0x000e220000002100 */
[----:B------:R-:W0:Y:S01]  /*0020*/  LDCU UR4, c[0x0][0x388] ;  /* 0x00007100ff0477ac */ /* 0x000e220008000800 */
[----:B------:R-:W1:Y:S05]  /*0030*/  LDCU.64 UR8, c[0x0][0x358] ;  /* 0x00006b00ff0877ac */ /* 0x000e6a0008000a00 */
[----:B------:R-:W2:Y:S01]  /*0040*/  S2UR UR7, SR_CgaCtaId ;  /* 0x00000000000779c3 */ /* 0x000ea20000008800 */
[----:B------:R-:W3:Y:S01]  /*0050*/  LDCU UR10, c[0x0][0x3c0] ;  /* 0x00007800ff0a77ac */ /* 0x000ee20008000800 */
[----:B0-----:R-:W-:-:S13]  /*0060*/  ISETP.GE.U32.AND P0, PT, R0, UR4, PT ;  /* 0x0000000400007c0c */ /* 0x001fda000bf06070 */
[----:B------:R-:W0:Y:S02]  /*0070*/  @!P0 LDC.64 R2, c[0x0][0x380] ;  /* 0x0000e000ff028b82 */ /* 0x000e240000000a00 */
[----:B0-----:R-:W-:-:S06]  /*0080*/  @!P0 IMAD.WIDE.U32 R2, R0, 0x4, R2 ;  /* 0x0000000400028825 */ /* 0x001fcc00078e0002 */
[----:B-1----:R0:W4:Y:S01]  /*0090*/  @!P0 LDG.E.STRONG.SYS R2, desc[UR8][R2.64] ;  /* 0x0000000802028981 */ /* 0x002122000c1f5900 */
[----:B------:R-:W-:Y:S01]  /*00a0*/  UMOV UR4, 0x400 ;  /* 0x0000040000047882 */ /* 0x000fe20000000000 */
[----:B------:R-:W0:Y:S01]  /*00b0*/  LDCU UR11, c[0x0][0x388] ;  /* 0x00007100ff0b77ac */ /* 0x000e220008000800 */
[----:B---3--:R-:W-:Y:S01]  /*00c0*/  ISETP.LT.U32.AND P1, PT, R0, UR10, PT ;  /* 0x0000000a00007c0c */ /* 0x008fe2000bf21070 */
[----:B------:R-:W-:Y:S02]  /*00d0*/  UIADD3 UR5, UPT, UPT, UR4, 0x10, URZ ;  /* 0x0000001004057890 */ /* 0x000fe4000fffe0ff */
[----:B------:R-:W-:Y:S02]  /*00e0*/  UIADD3 UR6, UPT, UPT, UR4, 0x4, URZ ;  /* 0x0000000404067890 */ /* 0x000fe4000fffe0ff */
[----:B--2---:R-:W-:Y:S02]  /*00f0*/  ULEA UR5, UR7, UR5, 0x18 ;  /* 0x0000000507057291 */ /* 0x004fe4000f8ec0ff */
[----:B------:R-:W-:-:S02]  /*0100*/  ULEA UR4, UR7, UR4, 0x18 ;  /* 0x0000000407047291 */ /* 0x000fc4000f8ec0ff */
[----:B------:R-:W-:Y:S02]  /*0110*/  ULEA UR6, UR7, UR6, 0x18 ;  /* 0x0000000607067291 */ /* 0x000fe4000f8ec0ff */
[C---:B------:R-:W-:Y:S01]  /*0120*/  @!P0 LEA R5, R0.reuse, UR5, 0x2 ;  /* 0x0000000500058c11 */ /* 0x040fe2000f8e10ff */
[----:B------:R-:W-:Y:S02]  /*0130*/  IMAD.U32 R11, RZ, RZ, UR5 ;  /* 0x00000005ff0b7e24 */ /* 0x000fe4000f8e00ff */
[----:B------:R-:W-:Y:S02]  /*0140*/  IMAD.U32 R10, RZ, RZ, UR4 ;  /* 0x00000004ff0a7e24 */ /* 0x000fe4000f8e00ff */
[----:B0-----:R-:W-:Y:S01]  /*0150*/  IMAD.U32 R3, RZ, RZ, UR11 ;  /* 0x0000000bff037e24 */ /* 0x001fe2000f8e00ff */
[----:B----4-:R0:W-:Y:S01]  /*0160*/  @!P0 STS [R5], R2 ;  /* 0x0000000205008388 */ /* 0x0101e20000000800 */
[----:B------:R-:W-:-:S13]  /*0170*/  ISETP.NE.U32.AND P0, PT, R0, RZ, PT ;  /* 0x000000ff0000720c */ /* 0x000fda0003f05070 */
.L_x_42:
[----:B0-----:R-:W0:Y:S01]  /*0180*/  @!P0 S2R R5, SR_CgaCtaId ;  /* 0x0000000000058919 */ /* 0x001e220000008800 */
[----:B------:R-:W-:Y:S01]  /*0190*/  ISETP.GT.U32.AND P2, PT, R3, R0, PT ;  /* 0x000000000300720c */ /* 0x000fe20003f44070 */
[----:B------:R-:W-:Y:S01]  /*01a0*/  BSSY.RECONVERGENT B0, `(.L_x_35) ;  /* 0x000004b000007945 */ /* 0x000fe20003800200 */
[----:B------:R-:W-:-:S04]  /*01b0*/  @!P0 MOV R2, 0x400 ;  /* 0x0000040000028802 */ /* 0x000fc80000000f00 */
[----:B01----:R-:W-:-:S05]  /*01c0*/  @!P0 LEA R10, R5, R2, 0x18 ;  /* 0x00000002050a8211 */ /* 0x003fca00078ec0ff */
[----:B------:R0:W-:Y:S04]  /*01d0*/  @!P0 STS [R10], RZ ;  /* 0x000000ff0a008388 */ /* 0x0001e80000000800 */
[----:B------:R0:W-:Y:S01]  /*01e0*/  @!P0 STS [R10+0x4], RZ ;  /* 0x000004ff0a008388 */ /* 0x0001e20000000800 */
[----:B------:R-:W-:Y:S06]  /*01f0*/  BAR.SYNC.DEFER_BLOCKING 0x0 ;  /* 0x0000000000007b1d */ /* 0x000fec0000010000 */
[----:B--234-:R-:W-:Y:S05]  /*0200*/  @!P2 BRA `(.L_x_36) ;  /* 0x000000040010a947 */ /* 0x01cfea0003800000 */
[----:B------:R-:W-:Y:S01]  /*0210*/  LEA R15, R0, R11, 0x2 ;  /* 0x0000000b000f7211 */ /* 0x000fe200078e10ff */
[----:B------:R-:W1:Y:S05]  /*0220*/  LDC.64 R2, c[0x0][0x398] ;  /* 0x0000e600ff027b82 */ /* 0x000e6a0000000a00 */
[----:B------:R-:W1:Y:S03]  /*0230*/  LDS R15, [R15] ;  /* 0x000000000f0f7984 */ /* 0x000e660000000800 */
[----:B------:R-:W2:Y:S01]  /*0240*/  LDC.64 R4, c[0x0][0x3a0] ;  /* 0x0000e800ff047b82 */ /* 0x000ea20000000a00 */
        /* <DEDUP_REMOVED lines=9> */
[----:B------:R-:W3:Y:S08]  /*02e0*/  LDC R14, c[0x0][0x3c0] ;  /* 0x0000f000ff0e7b82 */ /* 0x000ef00000000800 */
[----:B------:R-:W4:Y:S01]  /*02f0*/  LDC.64 R2, c[0x0][0x390] ;  /* 0x0000e400ff027b82 */ /* 0x000f220000000a00 */
[----:B-1----:R-:W-:-:S07]  /*0300*/  IMAD.WIDE.U32 R16, R13, 0x4, R16 ;  /* 0x000000040d107825 */ /* 0x002fce00078e0010 */
[----:B------:R-:W1:Y:S01]  /*0310*/  LDC.64 R4, c[0x0][0x398] ;  /* 0x0000e600ff047b82 */ /* 0x000e620000000a00 */
[----:B--2---:R-:W-:-:S07]  /*0320*/  IMAD.WIDE.U32 R8, R15, 0x4, R8 ;  /* 0x000000040f087825 */ /* 0x004fce00078e0008 */
[----:B------:R-:W2:Y:S02]  /*0330*/  LDC.64 R6, c[0x0][0x380] ;  /* 0x0000e000ff067b82 */ /* 0x000ea40000000a00 */
.L_x_39:
[----:B-1----:R-:W5:Y:S04]  /*0340*/  LDG.E.STRONG.SYS R18, desc[UR8][R8.64] ;  /* 0x0000000808127981 */ /* 0x002f68000c1f5900 */
[----:B----4-:R-:W4:Y:S01]  /*0350*/  LDG.E R15, desc[UR8][R16.64] ;  /* 0x00000008100f7981 */ /* 0x010f22000c1e1900 */
[----:B-----5:R-:W-:Y:S02]  /*0360*/  VIADD R21, R18, 0x1 ;  /* 0x0000000112157836 */ /* 0x020fe40000000000 */
[----:B----4-:R-:W-:-:S06]  /*0370*/  IMAD.WIDE.U32 R18, R15, 0x4, R2 ;  /* 0x000000040f127825 */ /* 0x010fcc00078e0002 */
[----:B------:R-:W4:Y:S04]  /*0380*/  ATOMG.E.MIN.STRONG.GPU PT, R18, desc[UR8][R18.64], R21 ;  /* 0x80000015121279a8 */ /* 0x000f2800089ef108 */
[----:B------:R-:W5:Y:S01]  /*0390*/  LDG.E.STRONG.SYS R20, desc[UR8][R8.64] ;  /* 0x0000000808147981 */ /* 0x000f62000c1f5900 */
[----:B------:R-:W-:Y:S01]  /*03a0*/  BSSY.RECONVERGENT B1, `(.L_x_37) ;  /* 0x0000025000017945 */ /* 0x000fe20003800200 */
[----:B-----5:R-:W-:-:S05]  /*03b0*/  VIADD R23, R20, 0x1 ;  /* 0x0000000114177836 */ /* 0x020fca0000000000 */
[----:B----4-:R-:W-:-:S13]  /*03c0*/  ISETP.GT.U32.AND P2, PT, R18, R23, PT ;  /* 0x000000171200720c */ /* 0x010fda0003f44070 */
[----:B------:R-:W-:Y:S05]  /*03d0*/  @!P2 BRA `(.L_x_38) ;  /* 0x000000000084a947 */ /* 0x000fea0003800000 */
[----:B------:R-:W-:Y:S02]  /*03e0*/  HFMA2 R21, -RZ, RZ, 0, 5.9604644775390625e-08 ;  /* 0x00000001ff157431 */ /* 0x000fe400000001ff */
[----:B-1----:R-:W-:-:S06]  /*03f0*/  IMAD.WIDE.U32 R18, R15, 0x4, R4 ;  /* 0x000000040f127825 */ /* 0x002fcc00078e0004 */
[----:B------:R-:W4:Y:S02]  /*0400*/  ATOMG.E.EXCH.STRONG.GPU PT, R18, desc[UR8][R18.64], R21 ;  /* 0x80000015121279a8 */ /* 0x000f24000c1ef108 */
[----:B----4-:R-:W-:-:S13]  /*0410*/  ISETP.NE.AND P2, PT, R18, RZ, PT ;  /* 0x000000ff1200720c */ /* 0x010fda0003f45270 */
[----:B------:R-:W-:Y:S05]  /*0420*/  @P2 BRA `(.L_x_38) ;  /* 0x0000000000702947 */ /* 0x000fea0003800000 */
[----:B------:R-:W1:Y:S01]  /*0430*/  S2R R19, SR_LANEID ;  /* 0x0000000000137919 */ /* 0x000e620000000000 */
[----:B------:R-:W-:Y:S02]  /*0440*/  VOTEU.ANY UR4, UPT, PT ;  /* 0x0000000000047886 */ /* 0x000fe400038e0100 */
[----:B------:R-:W1:Y:S01]  /*0450*/  FLO.U32 R22, UR4 ;  /* 0x0000000400167d00 */ /* 0x000e6200080e0000 */
[----:B------:R-:W4:Y:S07]  /*0460*/  S2R R18, SR_LTMASK ;  /* 0x0000000000127919 */ /* 0x000f2e0000003900 */
[----:B------:R-:W5:Y:S01]  /*0470*/  POPC R23, UR4 ;  /* 0x0000000400177d09 */ /* 0x000f620008000000 */
[----:B-1----:R-:W-:-:S02]  /*0480*/  ISETP.EQ.U32.AND P2, PT, R22, R19, PT ;  /* 0x000000131600720c */ /* 0x002fc40003f42070 */
[----:B----4-:R-:W-:-:S06]  /*0490*/  LOP3.LUT R24, R18, UR4, RZ, 0xc0, !PT ;  /* 0x0000000412187c12 */ /* 0x010fcc000f8ec0ff */
[----:B------:R-:W1:Y:S05]  /*04a0*/  POPC R24, R24 ;  /* 0x0000001800187309 */ /* 0x000e6a0000000000 */
[----:B-----5:R-:W4:Y:S04]  /*04b0*/  @P2 ATOMS.ADD R23, [R10], R23 ;  /* 0x000000170a17238c */ /* 0x020f280000000000 */
[----:B----4-:R-:W1:Y:S02]  /*04c0*/  SHFL.IDX PT, R21, R23, R22, 0x1f ;  /* 0x00001f1617157589 */ /* 0x010e6400000e0000 */
[----:B-1----:R-:W-:-:S05]  /*04d0*/  IMAD.IADD R21, R21, 0x1, R24 ;  /* 0x0000000115157824 */ /* 0x002fca00078e0218 */
[----:B---3--:R-:W-:-:S13]  /*04e0*/  ISETP.GE.U32.AND P2, PT, R21, R14, PT ;  /* 0x0000000e1500720c */ /* 0x008fda0003f46070 */
[----:B------:R-:W-:-:S04]  /*04f0*/  @!P2 IMAD.U32 R11, RZ, RZ, UR5 ;  /* 0x00000005ff0bae24 */ /* 0x000fc8000f8e00ff */
[----:B------:R-:W-:-:S05]  /*0500*/  @!P2 IMAD R20, R14, 0x4, R11 ;  /* 0x000000040e14a824 */ /* 0x000fca00078e020b */
[----:B------:R-:W-:-:S05]  /*0510*/  @!P2 LEA R20, R21, R20, 0x2 ;  /* 0x000000141514a211 */ /* 0x000fca00078e10ff */
[----:B------:R4:W-:Y:S01]  /*0520*/  @!P2 STS [R20], R15 ;  /* 0x0000000f1400a388 */ /* 0x0009e20000000800 */
[----:B------:R-:W-:Y:S05]  /*0530*/  @!P2 BRA `(.L_x_38) ;  /* 0x00000000002ca947 */ /* 0x000fea0003800000 */
[----:B------:R-:W-:Y:S02]  /*0540*/  VOTEU.ANY UR4, UPT, PT ;  /* 0x0000000000047886 */ /* 0x000fe400038e0100 */
[----:B------:R-:W1:Y:S01]  /*0550*/  FLO.U32 R22, UR4 ;  /* 0x0000000400167d00 */ /* 0x000e6200080e0000 */
[----:B------:R-:W-:-:S07]  /*0560*/  LOP3.LUT R23, R18, UR4, RZ, 0xc0, !PT ;  /* 0x0000000412177c12 */ /* 0x000fce000f8ec0ff */
[----:B----4-:R-:W3:Y:S01]  /*0570*/  POPC R20, UR4 ;  /* 0x0000000400147d09 */ /* 0x010ee20008000000 */
[----:B-1----:R-:W-:-:S07]  /*0580*/  ISETP.EQ.U32.AND P2, PT, R22, R19, PT ;  /* 0x000000131600720c */ /* 0x002fce0003f42070 */
[----:B------:R-:W1:Y:S06]  /*0590*/  POPC R18, R23 ;  /* 0x0000001700127309 */ /* 0x000e6c0000000000 */
[----:B---3--:R-:W3:Y:S04]  /*05a0*/  @P2 ATOMS.ADD R21, [UR6], R20 ;  /* 0x00000014ff15298c */ /* 0x008ee80008000006 */
[----:B---3--:R-:W1:Y:S02]  /*05b0*/  SHFL.IDX PT, R19, R21, R22, 0x1f ;  /* 0x00001f1615137589 */ /* 0x008e6400000e0000 */
[----:B-1----:R-:W-:-:S04]  /*05c0*/  IMAD.IADD R19, R19, 0x1, R18 ;  /* 0x0000000113137824 */ /* 0x002fc800078e0212 */
[----:B--2---:R-:W-:-:S05]  /*05d0*/  IMAD.WIDE R18, R19, 0x4, R6 ;  /* 0x0000000413127825 */ /* 0x004fca00078e0206 */
[----:B------:R1:W-:Y:S02]  /*05e0*/  STG.E.STRONG.SYS desc[UR8][R18.64], R15 ;  /* 0x0000000f12007986 */ /* 0x0003e4000c115908 */
.L_x_38:
[----:B------:R-:W-:Y:S05]  /*05f0*/  BSYNC.RECONVERGENT B1 ;  /* 0x0000000000017941 */ /* 0x000fea0003800200 */
.L_x_37:
[----:B------:R-:W-:Y:S01]  /*0600*/  VIADD R13, R13, 0x1 ;  /* 0x000000010d0d7836 */ /* 0x000fe20000000000 */
[----:B------:R-:W-:-:S04]  /*0610*/  IADD3 R16, P3, PT, R16, 0x4, RZ ;  /* 0x0000000410107810 */ /* 0x000fc80007f7e0ff */
[----:B------:R-:W-:Y:S02]  /*0620*/  ISETP.NE.U32.AND P2, PT, R12, R13, PT ;  /* 0x0000000d0c00720c */ /* 0x000fe40003f45070 */
[----:B------:R-:W-:-:S11]  /*0630*/  IADD3.X R17, PT, PT, RZ, R17, RZ, P3, !PT ;  /* 0x00000011ff117210 */ /* 0x000fd60001ffe4ff */
[----:B------:R-:W-:Y:S05]  /*0640*/  @P2 BRA `(.L_x_39) ;  /* 0xfffffffc003c2947 */ /* 0x000fea000383ffff */
.L_x_36:
[----:B------:R-:W-:Y:S05]  /*0650*/  BSYNC.RECONVERGENT B0 ;  /* 0x0000000000007941 */ /* 0x000fea0003800200 */
.L_x_35:
[----:B------:R-:W5:Y:S01]  /*0660*/  @P1 LDC R2, c[0x0][0x3c0] ;  /* 0x0000f000ff021b82 */ /* 0x000f620000000800 */
[----:B------:R-:W-:Y:S01]  /*0670*/  @P1 IMAD.U32 R11, RZ, RZ, UR5 ;  /* 0x00000005ff0b1e24 */ /* 0x000fe2000f8e00ff */
[----:B------:R-:W-:-:S04]  /*0680*/  UMOV UR4, 0x400 ;  /* 0x0000040000047882 */ /* 0x000fc80000000000 */
[----:B-1----:R-:W-:Y:S02]  /*0690*/  @P1 LEA R5, R0, R11, 0x2 ;  /* 0x0000000b00051211 */ /* 0x002fe400078e10ff */
[----:B------:R-:W1:Y:S01]  /*06a0*/  S2UR UR7, SR_CgaCtaId ;  /* 0x00000000000779c3 */ /* 0x000e620000008800 */
[----:B-----5:R-:W-:-:S04]  /*06b0*/  @P1 IMAD R3, R2, 0x4, R11 ;  /* 0x0000000402031824 */ /* 0x020fc800078e020b */
[----:B------:R-:W-:-:S03]  /*06c0*/  @P1 IMAD R2, R0, 0x4, R3 ;  /* 0x0000000400021824 */ /* 0x000fc600078e0203 */
[----:B------:R-:W-:Y:S01]  /*06d0*/  BAR.SYNC.DEFER_BLOCKING 0x0 ;  /* 0x0000000000007b1d */ /* 0x000fe20000010000 */
[----:B-1----:R-:W-:-:S06]  /*06e0*/  ULEA UR4, UR7, UR4, 0x18 ;  /* 0x0000000407047291 */ /* 0x002fcc000f8ec0ff */
[----:B0-----:R-:W-:Y:S01]  /*06f0*/  IMAD.U32 R10, RZ, RZ, UR4 ;  /* 0x00000004ff0a7e24 */ /* 0x001fe2000f8e00ff */
[----:B------:R-:W0:Y:S04]  /*0700*/  @P1 LDS R2, [R2] ;  /* 0x0000000002021984 */ /* 0x000e280000000800 */
[----:B0-----:R-:W-:Y:S01]  /*0710*/  @P1 STS [R5], R2 ;  /* 0x0000000205001388 */ /* 0x001fe20000000800 */
[----:B------:R-:W-:Y:S06]  /*0720*/  BAR.SYNC.DEFER_BLOCKING 0x0 ;  /* 0x0000000000007b1d */ /* 0x000fec0000010000 */
[----:B------:R-:W0:Y:S02]  /*0730*/  LDS R3, [R10] ;  /* 0x000000000a037984 */ /* 0x000e240000000800 */
[----:B0-----:R-:W-:-:S13]  /*0740*/  ISETP.NE.U32.AND P2, PT, R3, RZ, PT ;  /* 0x000000ff0300720c */ /* 0x001fda0003f45070 */
[----:B------:R-:W-:Y:S05]  /*0750*/  @!P2 BRA `(.L_x_40) ;  /* 0x000000000068a947 */ /* 0x000fea0003800000 */
[----:B------:R-:W0:Y:S01]  /*0760*/  LDS R2, [R10] ;  /* 0x000000000a027984 */ /* 0x000e220000000800 */
[----:B------:R-:W0:Y:S02]  /*0770*/  LDCU UR4, c[0x0][0x360] ;  /* 0x00006c00ff0477ac */ /* 0x000e240008000800 */
[----:B0-----:R-:W-:-:S13]  /*0780*/  ISETP.GT.U32.AND P2, PT, R2, UR4, PT ;  /* 0x0000000402007c0c */ /* 0x001fda000bf44070 */
[----:B------:R-:W-:Y:S05]  /*0790*/  @P2 BRA `(.L_x_41) ;  /* 0x0000000000182947 */ /* 0x000fea0003800000 */
[----:B------:R-:W0:Y:S01]  /*07a0*/  LDS R2, [R10] ;  /* 0x000000000a027984 */ /* 0x000e220000000800 */
[----:B------:R-:W0:Y:S02]  /*07b0*/  LDCU UR4, c[0x0][0x3c0] ;  /* 0x00007800ff0477ac */ /* 0x000e240008000800 */
[----:B0-----:R-:W-:-:S13]  /*07c0*/  ISETP.GT.U32.AND P2, PT, R2, UR4, PT ;  /* 0x0000000402007c0c */ /* 0x001fda000bf44070 */
[----:B------:R1:W0:Y:S01]  /*07d0*/  @!P2 LDS R3, [R10] ;  /* 0x000000000a03a984 */ /* 0x0002220000000800 */
[----:B------:R-:W-:Y:S06]  /*07e0*/  @!P2 BAR.SYNC.DEFER_BLOCKING 0x0 ;  /* 0x000000000000ab1d */ /* 0x000fec0000010000 */
[----:B------:R-:W-:Y:S05]  /*07f0*/  @!P2 BRA `(.L_x_42) ;  /* 0xfffffff80060a947 */ /* 0x000fea000383ffff */
.L_x_41:
[----:B------:R-:W-:Y:S04]  /*0800*/  LDS R2, [R10] ;  /* 0x000000000a027984 */ /* 0x000fe80000000800 */
[----:B0-----:R-:W0:Y:S02]  /*0810*/  LDS R3, [R10+0x4] ;  /* 0x000004000a037984 */ /* 0x001e240000000800 */
[----:B0-----:R-:W-:-:S05]  /*0820*/  IMAD.IADD R3, R2, 0x1, -R3 ;  /* 0x0000000102037824 */ /* 0x001fca00078e0a03 */
[----:B------:R-:W-:-:S13]  /*0830*/  ISETP.GE.U32.AND P1, PT, R0, R3, PT ;  /* 0x000000030000720c */ /* 0x000fda0003f26070 */
[----:B------:R-:W-:Y:S01]  /*0840*/  @!P1 LEA R5, R0, R11, 0x2 ;  /* 0x0000000b00059211 */ /* 0x000fe200078e10ff */
[----:B------:R-:W0:Y:S05]  /*0850*/  @!P1 LDC.64 R2, c[0x0][0x380] ;  /* 0x0000e000ff029b82 */ /* 0x000e2a0000000a00 */
[----:B------:R-:W-:Y:S04]  /*0860*/  @!P1 LDS R5, [R5] ;  /* 0x0000000005059984 */ /* 0x000fe80000000800 */
[----:B--2---:R-:W2:Y:S02]  /*0870*/  @!P1 LDS R7, [R10+0x4] ;  /* 0x000004000a079984 */ /* 0x004ea40000000800 */
[----:B--2---:R-:W-:-:S04]  /*0880*/  @!P1 IMAD.IADD R7, R7, 0x1, R0 ;  /* 0x0000000107079824 */ /* 0x004fc800078e0200 */
[----:B0-----:R-:W-:-:S05]  /*0890*/  @!P1 IMAD.WIDE.U32 R2, R7, 0x4, R2 ;  /* 0x0000000407029825 */ /* 0x001fca00078e0002 */
[----:B------:R0:W-:Y:S01]  /*08a0*/  @!P1 STG.E.STRONG.SYS desc[UR8][R2.64], R5 ;  /* 0x0000000502009986 */ /* 0x0001e2000c115908 */
[----:B------:R-:W-:Y:S05]  /*08b0*/  @P0 EXIT ;  /* 0x000000000000094d */ /* 0x000fea0003800000 */
[----:B0-----:R-:W0:Y:S01]  /*08c0*/  LDS R5, [R10] ;  /* 0x000000000a057984 */ /* 0x001e220000000800 */
[----:B------:R-:W0:Y:S03]  /*08d0*/  LDC.64 R2, c[0x0][0x3b8] ;  /* 0x0000ee00ff027b82 */ /* 0x000e260000000a00 */
[----:B0-----:R-:W-:Y:S01]  /*08e0*/  STG.E.STRONG.SYS desc[UR8][R2.64], R5 ;  /* 0x0000000502007986 */ /* 0x001fe2000c115908 */
[----:B------:R-:W-:Y:S05]  /*08f0*/  EXIT ;  /* 0x000000000000794d */ /* 0x000fea0003800000 */
.L_x_40:
[----:B------:R-:W-:Y:S05]  /*0900*/  @P0 EXIT ;  /* 0x000000000000094d */ /* 0x000fea0003800000 */
[----:B------:R-:W0:Y:S02]  /*0910*/  LDC.64 R2, c[0x0][0x3b8] ;  /* 0x0000ee00ff027b82 */ /* 0x000e240000000a00 */
[----:B0-----:R-:W-:Y:S01]  /*0920*/  STG.E.STRONG.SYS desc[UR8][R2.64], RZ ;  /* 0x000000ff02007986 */ /* 0x001fe2000c115908 */
[----:B------:R-:W-:Y:S05]  /*0930*/  EXIT ;  /* 0x000000000000794d */ /* 0x000fea0003800000 */
.L_x_43:
        /* <DEDUP_REMOVED lines=12> */
.L_x_55:


//--------------------- .text._Z13Frontier_copyPjS_S_ --------------------------
	.section	.text._Z13Frontier_copyPjS_S_,"ax",@progbits
	.align	128
.text._Z13Frontier_copyPjS_S_:
        .type           _Z13Frontier_copyPjS_S_,@function
        .size           _Z13Frontier_copyPjS_S_,(.L_x_56 - _Z13Frontier_copyPjS_S_)
        .other          _Z13Frontier_copyPjS_S_,@"STO_CUDA_ENTRY STV_DEFAULT"
_Z13Frontier_copyPjS_S_:
[----:B------:R-:W-:Y:S08]  /*0000*/  LDC R1, c[0x0][0x37c] ;  /* 0x0000df00ff017b82 */ /* 0x000ff00000000800 */
[----:B------:R-:W0:Y:S01]  /*0010*/  LDC.64 R2, c[0x0][0x390] ;  /* 0x0000e400ff027b82 */ /* 0x000e220000000a00 */
[----:B------:R-:W0:Y:S02]  /*0020*/  LDCU.64 UR4, c[0x0][0x358] ;  /* 0x00006b00ff0477ac */ /* 0x000e240008000a00 */
[----:B0-----:R-:W2:Y:S05]  /*0030*/  LDG.E R2, desc[UR4][R2.64] ;  /* 0x0000000402027981 */ /* 0x001eaa000c1e1900 */
[----:B------:R-:W0:Y:S01]  /*0040*/  S2UR UR6, SR_CTAID.X ;  /* 0x00000000000679c3 */ /* 0x000e220000002500 */
[----:B------:R-:W-:Y:S01]  /*0050*/  BSSY.RECONVERGENT B0, `(.L_x_44) ;  /* 0x000000d000007945 */ /* 0x000fe20003800200 */
[----:B------:R-:W0:Y:S06]  /*0060*/  S2R R0, SR_TID.X ;  /* 0x0000000000007919 */ /* 0x000e2c0000002100 */
[----:B------:R-:W0:Y:S02]  /*0070*/  LDC R7, c[0x0][0x360] ;  /* 0x0000d800ff077b82 */ /* 0x000e240000000800 */
[----:B0-----:R-:W-:-:S05]  /*0080*/  IMAD R7, R7, UR6, R0 ;  /* 0x0000000607077c24 */ /* 0x001fca000f8e0200 */
[----:B------:R-:W-:Y:S02]  /*0090*/  ISETP.NE.U32.AND P1, PT, R7, RZ, PT ;  /* 0x000000ff0700720c */ /* 0x000fe40003f25070 */
[----:B--2---:R-:W-:-:S13]  /*00a0*/  ISETP.GT.U32.AND P0, PT, R2, R7, PT ;  /* 0x000000070200720c */ /* 0x004fda0003f04070 */
[----:B------:R-:W-:Y:S05]  /*00b0*/  @!P0 BRA `(.L_x_45) ;  /* 0x0000000000188947 */ /* 0x000fea0003800000 */
[----:B------:R-:W0:Y:S08]  /*00c0*/  LDC.64 R2, c[0x0][0x388] ;  /* 0x0000e200ff027b82 */ /* 0x000e300000000a00 */
[----:B------:R-:W1:Y:S01]  /*00d0*/  LDC.64 R4, c[0x0][0x380] ;  /* 0x0000e000ff047b82 */ /* 0x000e620000000a00 */
[----:B0-----:R-:W-:-:S06]  /*00e0*/  IMAD.WIDE.U32 R2, R7, 0x4, R2 ;  /* 0x0000000407027825 */ /* 0x001fcc00078e0002 */
[----:B------:R-:W2:Y:S01]  /*00f0*/  LDG.E R3, desc[UR4][R2.64] ;  /* 0x0000000402037981 */ /* 0x000ea2000c1e1900 */
[----:B-1----:R-:W-:-:S05]  /*0100*/  IMAD.WIDE.U32 R4, R7, 0x4, R4 ;  /* 0x0000000407047825 */ /* 0x002fca00078e0004 */
[----:B--2---:R0:W-:Y:S02]  /*0110*/  STG.E desc[UR4][R4.64], R3 ;  /* 0x0000000304007986 */ /* 0x0041e4000c101904 */
.L_x_45:
[----:B------:R-:W-:Y:S05]  /*0120*/  BSYNC.RECONVERGENT B0 ;  /* 0x0000000000007941 */ /* 0x000fea0003800200 */
.L_x_44:
[----:B------:R-:W-:Y:S05]  /*0130*/  @P1 EXIT ;  /* 0x000000000000194d */ /* 0x000fea0003800000 */
[----:B0-----:R-:W0:Y:S08]  /*0140*/  LDC.64 R2, c[0x4][RZ] ;  /* 0x01000000ff027b82 */ /* 0x001e300000000a00 */
[----:B------:R-:W1:Y:S08]  /*0150*/  LDC.64 R4, c[0x4][0x8] ;  /* 0x01000200ff047b82 */ /* 0x000e700000000a00 */
[----:B------:R-:W2:Y:S08]  /*0160*/  LDC.64 R6, c[0x4][0x10] ;  /* 0x01000400ff067b82 */ /* 0x000eb00000000a00 */
[----:B------:R-:W3:Y:S01]  /*0170*/  LDC.64 R8, c[0x4][0x18] ;  /* 0x01000600ff087b82 */ /* 0x000ee20000000a00 */
[----:B0-----:R-:W-:Y:S04]  /*0180*/  STG.E.STRONG.SYS desc[UR4][R2.64], RZ ;  /* 0x000000ff02007986 */ /* 0x001fe8000c115904 */
[----:B-1----:R-:W-:Y:S04]  /*0190*/  STG.E.STRONG.SYS desc[UR4][R4.64], RZ ;  /* 0x000000ff04007986 */ /* 0x002fe8000c115904 */
[----:B--2---:R-:W-:Y:S04]  /*01a0*/  STG.E.STRONG.SYS desc[UR4][R6.64], RZ ;  /* 0x000000ff06007986 */ /* 0x004fe8000c115904 */
[----:B---3--:R-:W-:Y:S01]  /*01b0*/  STG.E.STRONG.SYS desc[UR4][R8.64], RZ ;  /* 0x000000ff08007986 */ /* 0x008fe2000c115904 */
[----:B------:R-:W-:Y:S05]  /*01c0*/  EXIT ;  /* 0x000000000000794d */ /* 0x000fea0003800000 */
.L_x_46:
        /* <DEDUP_REMOVED lines=11> */
.L_x_56:


//--------------------- .text._Z23Reset_kernel_parametersPj --------------------------
	.section	.text._Z23Reset_kernel_parametersPj,"ax",@progbits
	.align	128
.text._Z23Reset_kernel_parametersPj:
        .type           _Z23Reset_kernel_parametersPj,@function
        .size           _Z23Reset_kernel_parametersPj,(.L_x_57 - _Z23Reset_kernel_parametersPj)
        .other          _Z23Reset_kernel_parametersPj,@"STO_CUDA_ENTRY STV_DEFAULT"
_Z23Reset_kernel_parametersPj:
[----:B------:R-:W-:Y:S08]  /*0000*/  LDC R1, c[0x0][0x37c] ;  /* 0x0000df00ff017b82 */ /* 0x000ff00000000800 */
[----:B------:R-:W0:Y:S01]  /*0010*/  LDC.64 R2, c[0x4][RZ] ;  /* 0x01000000ff027b82 */ /* 0x000e220000000a00 */
[----:B------:R-:W0:Y:S07]  /*0020*/  LDCU.64 UR4, c[0x0][0x358] ;  /* 0x00006b00ff0477ac */ /* 0x000e2e0008000a00 */
[----:B------:R-:W1:Y:S08]  /*0030*/  LDC.64 R4, c[0x4][0x8] ;  /* 0x01000200ff047b82 */ /* 0x000e700000000a00 */
[----:B------:R-:W2:Y:S08]  /*0040*/  LDC.64 R6, c[0x0][0x380] ;  /* 0x0000e000ff067b82 */ /* 0x000eb00000000a00 */
[----:B------:R-:W3:Y:S01]  /*0050*/  LDC.64 R8, c[0x4][0x10] ;  /* 0x01000400ff087b82 */ /* 0x000ee20000000a00 */
[----:B0-----:R-:W-:Y:S07]  /*0060*/  STG.E.STRONG.SYS desc[UR4][R2.64], RZ ;  /* 0x000000ff02007986 */ /* 0x001fee000c115904 */
[----:B------:R-:W0:Y:S01]  /*0070*/  LDC.64 R10, c[0x4][0x18] ;  /* 0x01000600ff0a7b82 */ /* 0x000e220000000a00 */
[----:B-1----:R-:W-:Y:S04]  /*0080*/  STG.E.STRONG.SYS desc[UR4][R4.64], RZ ;  /* 0x000000ff04007986 */ /* 0x002fe8000c115904 */
[----:B--2---:R-:W-:Y:S04]  /*0090*/  STG.E desc[UR4][R6.64], RZ ;  /* 0x000000ff06007986 */ /* 0x004fe8000c101904 */
[----:B---3--:R-:W-:Y:S04]  /*00a0*/  STG.E.STRONG.SYS desc[UR4][R8.64], RZ ;  /* 0x000000ff08007986 */ /* 0x008fe8000c115904 */
[----:B0-----:R-:W-:Y:S01]  /*00b0*/  STG.E.STRONG.SYS desc[UR4][R10.64], RZ ;  /* 0x000000ff0a007986 */ /* 0x001fe2000c115904 */
[----:B------:R-:W-:Y:S05]  /*00c0*/  EXIT ;  /* 0x000000000000794d */ /* 0x000fea0003800000 */
.L_x_47:
        /* <DEDUP_REMOVED lines=11> */
.L_x_57:


//--------------------- .text._Z15BFS_kernel_warpPjS_S_iijiPi --------------------------
	.section	.text._Z15BFS_kernel_warpPjS_S_iijiPi,"ax",@progbits
	.align	128
.text._Z15BFS_kernel_warpPjS_S_iijiPi:
        .type           _Z15BFS_kernel_warpPjS_S_iijiPi,@function
        .size           _Z15BFS_kernel_warpPjS_S_iijiPi,(.L_x_58 - _Z15BFS_kernel_warpPjS_S_iijiPi)
        .other          _Z15BFS_kernel_warpPjS_S_iijiPi,@"STO_CUDA_ENTRY STV_DEFAULT"
_Z15BFS_kernel_warpPjS_S_iijiPi:
[----:B------:R-:W-:Y:S08]  /*0000*/  LDC R1, c[0x0][0x37c] ;  /* 0x0000df00ff017b82 */ /* 0x000ff00000000800 */
[----:B------:R-:W0:Y:S01]  /*0010*/  LDC.64 R2, c[0x0][0x398] ;  /* 0x0000e600ff027b82 */ /* 0x000e220000000a00 */
[----:B------:R-:W1:Y:S07]  /*0020*/  S2R R8, SR_TID.X ;  /* 0x0000000000087919 */ /* 0x000e6e0000002100 */
[----:B------:R-:W1:Y:S08]  /*0030*/  S2UR UR4, SR_CTAID.X ;  /* 0x00000000000479c3 */ /* 0x000e700000002500 */
[----:B------:R-:W1:Y:S01]  /*0040*/  LDC R5, c[0x0][0x360] ;  /* 0x0000d800ff057b82 */ /* 0x000e620000000800 */
[----:B0-----:R-:W-:-:S07]  /*0050*/  IABS R4, R2 ;  /* 0x0000000200047213 */ /* 0x001fce0000000000 */
[----:B------:R-:W0:Y:S01]  /*0060*/  LDC R11, c[0x0][0x3a0] ;  /* 0x0000e800ff0b7b82 */ /* 0x000e220000000800 */
[----:B------:R-:W2:Y:S01]  /*0070*/  I2F.RP R0, R4 ;  /* 0x0000000400007306 */ /* 0x000ea20000209400 */
[----:B-1----:R-:W-:-:S07]  /*0080*/  IMAD R5, R5, UR4, R8 ;  /* 0x0000000405057c24 */ /* 0x002fce000f8e0208 */
[----:B--2---:R-:W1:Y:S01]  /*0090*/  MUFU.RCP R0, R0 ;  /* 0x0000000000007308 */ /* 0x004e620000001000 */
[----:B------:R-:W-:Y:S01]  /*00a0*/  IABS R8, R5 ;  /* 0x0000000500087213 */ /* 0x000fe20000000000 */
[----:B-1----:R-:W-:-:S06]  /*00b0*/  VIADD R6, R0, 0xffffffe ;  /* 0x0ffffffe00067836 */ /* 0x002fcc0000000000 */
[----:B------:R1:W2:Y:S02]  /*00c0*/  F2I.FTZ.U32.TRUNC.NTZ R7, R6 ;  /* 0x0000000600077305 */ /* 0x0002a4000021f000 */
[----:B-1----:R-:W-:Y:S02]  /*00d0*/  IMAD.MOV.U32 R6, RZ, RZ, RZ ;  /* 0x000000ffff067224 */ /* 0x002fe400078e00ff */
[----:B--2---:R-:W-:-:S04]  /*00e0*/  IMAD.MOV R9, RZ, RZ, -R7 ;  /* 0x000000ffff097224 */ /* 0x004fc800078e0a07 */
[----:B------:R-:W-:-:S04]  /*00f0*/  IMAD R9, R9, R4, RZ ;  /* 0x0000000409097224 */ /* 0x000fc800078e02ff */
[----:B------:R-:W-:-:S04]  /*0100*/  IMAD.HI.U32 R7, R7, R9, R6 ;  /* 0x0000000907077227 */ /* 0x000fc800078e0006 */
[----:B------:R-:W-:Y:S01]  /*0110*/  IMAD.MOV.U32 R9, RZ, RZ, R8 ;  /* 0x000000ffff097224 */ /* 0x000fe200078e0008 */
[----:B------:R-:W-:-:S03]  /*0120*/  LOP3.LUT R8, RZ, R2, RZ, 0x33, !PT ;  /* 0x00000002ff087212 */ /* 0x000fc600078e33ff */
[----:B------:R-:W-:-:S04]  /*0130*/  IMAD.HI.U32 R7, R7, R9, RZ ;  /* 0x0000000907077227 */ /* 0x000fc800078e00ff */
[----:B------:R-:W-:-:S04]  /*0140*/  IMAD.MOV R0, RZ, RZ, -R7 ;  /* 0x000000ffff007224 */ /* 0x000fc800078e0a07 */
[----:B------:R-:W-:Y:S01]  /*0150*/  IMAD R9, R4, R0, R9 ;  /* 0x0000000004097224 */ /* 0x000fe200078e0209 */
[----:B------:R-:W-:-:S04]  /*0160*/  LOP3.LUT R0, R5, R2, RZ, 0x3c, !PT ;  /* 0x0000000205007212 */ /* 0x000fc800078e3cff */
[----:B------:R-:W-:Y:S02]  /*0170*/  ISETP.GT.U32.AND P2, PT, R4, R9, PT ;  /* 0x000000090400720c */ /* 0x000fe40003f44070 */
[----:B------:R-:W-:-:S11]  /*0180*/  ISETP.GE.AND P0, PT, R0, RZ, PT ;  /* 0x000000ff0000720c */ /* 0x000fd60003f06270 */
[----:B------:R-:W-:Y:S02]  /*0190*/  @!P2 IMAD.IADD R9, R9, 0x1, -R4 ;  /* 0x000000010909a824 */ /* 0x000fe400078e0a04 */
[----:B------:R-:W-:-:S03]  /*01a0*/  @!P2 VIADD R7, R7, 0x1 ;  /* 0x000000010707a836 */ /* 0x000fc60000000000 */
[----:B------:R-:W-:-:S13]  /*01b0*/  ISETP.GE.U32.AND P1, PT, R9, R4, PT ;  /* 0x000000040900720c */ /* 0x000fda0003f26070 */
[----:B------:R-:W-:Y:S02]  /*01c0*/  @P1 IADD3 R7, PT, PT, R7, 0x1, RZ ;  /* 0x0000000107071810 */ /* 0x000fe40007ffe0ff */
[----:B------:R-:W-:-:S03]  /*01d0*/  ISETP.NE.AND P1, PT, R2, RZ, PT ;  /* 0x000000ff0200720c */ /* 0x000fc60003f25270 */
[----:B------:R-:W-:-:S05]  /*01e0*/  @!P0 IMAD.MOV R7, RZ, RZ, -R7 ;  /* 0x000000ffff078224 */ /* 0x000fca00078e0a07 */
[----:B------:R-:W-:-:S05]  /*01f0*/  SEL R0, R8, R7, !P1 ;  /* 0x0000000708007207 */ /* 0x000fca0004800000 */
[----:B------:R-:W-:-:S04]  /*0200*/  IMAD R6, R0, R3, RZ ;  /* 0x0000000300067224 */ /* 0x000fc800078e02ff */
[----:B------:R-:W-:-:S05]  /*0210*/  IMAD.IADD R0, R6, 0x1, R3 ;  /* 0x0000000106007824 */ /* 0x000fca00078e0203 */
[----:B0-----:R-:W-:Y:S01]  /*0220*/  ISETP.GE.U32.AND P0, PT, R0, R11, PT ;  /* 0x0000000b0000720c */ /* 0x001fe20003f06070 */
[----:B------:R-:W-:-:S12]  /*0230*/  VIADD R0, R3, 0x1 ;  /* 0x0000000103007836 */ /* 0x000fd80000000000 */
[----:B------:R-:W-:-:S04]  /*0240*/  @P0 IADD3 R2, PT, PT, -R6, 0x1, R11 ;  /* 0x0000000106020810 */ /* 0x000fc80007ffe10b */
[----:B------:R-:W-:-:S04]  /*0250*/  @P0 VIMNMX R0, PT, PT, RZ, R2, !PT ;  /* 0x00000002ff000248 */ /* 0x000fc80007fe0100 */
[----:B------:R-:W-:-:S04]  /*0260*/  IADD3 R0, PT, PT, R6, -0x1, R0 ;  /* 0xffffffff06007810 */ /* 0x000fc80007ffe000 */
[----:B------:R-:W-:-:S13]  /*0270*/  ISETP.GT.AND P0, PT, R0, R6, PT ;  /* 0x000000060000720c */ /* 0x000fda0003f04270 */
[----:B------:R-:W-:Y:S05]  /*0280*/  @!P0 EXIT ;  /* 0x000000000000894d */ /* 0x000fea0003800000 */
[----:B------:R-:W-:Y:S01]  /*0290*/  ISETP.GE.AND P2, PT, R5, RZ, PT ;  /* 0x000000ff0500720c */ /* 0x000fe20003f46270 */
[----:B------:R-:W-:Y:S01]  /*02a0*/  IMAD.WIDE R2, R6, 0x4, RZ ;  /* 0x0000000406027825 */ /* 0x000fe200078e02ff */
[-C--:B------:R-:W-:Y:S01]  /*02b0*/  ISETP.GT.U32.AND P0, PT, R4, R9.reuse, PT ;  /* 0x000000090400720c */ /* 0x080fe20003f04070 */
[----:B------:R-:W0:Y:S02]  /*02c0*/  LDCU.64 UR4, c[0x0][0x358] ;  /* 0x00006b00ff0477ac */ /* 0x000e240008000a00 */
[----:B------:R-:W-:Y:S01]  /*02d0*/  IMAD.IADD R4, R9, 0x1, -R4 ;  /* 0x0000000109047824 */ /* 0x000fe200078e0a04 */
[----:B------:R-:W1:Y:S04]  /*02e0*/  LDCU UR8, c[0x0][0x398] ;  /* 0x00007300ff0877ac */ /* 0x000e680008000800 */
[----:B------:R-:W-:-:S05]  /*02f0*/  SEL R9, R4, R9, !P0 ;  /* 0x0000000904097207 */ /* 0x000fca0004000000 */
[----:B------:R-:W-:-:S05]  /*0300*/  @!P2 IMAD.MOV R9, RZ, RZ, -R9 ;  /* 0x000000ffff09a224 */ /* 0x000fca00078e0a09 */
[----:B------:R-:W-:Y:S02]  /*0310*/  SEL R8, R8, R9, !P1 ;  /* 0x0000000908087207 */ /* 0x000fe40004800000 */
[----:B0-----:R-:W-:-:S07]  /*0320*/  MOV R9, R6 ;  /* 0x0000000600097202 */ /* 0x001fce0000000f00 */
.L_x_51:
[----:B------:R-:W0:Y:S02]  /*0330*/  LDCU.64 UR6, c[0x0][0x380] ;  /* 0x00007000ff0677ac */ /* 0x000e240008000a00 */
[----:B0-----:R-:W-:Y:S01]  /*0340*/  IADD3 R4, P0, PT, R2, UR6, RZ ;  /* 0x0000000602047c10 */ /* 0x001fe2000ff1e0ff */
[----:B------:R-:W0:Y:S03]  /*0350*/  LDCU UR6, c[0x0][0x3a4] ;  /* 0x00007480ff0677ac */ /* 0x000e260008000800 */
[----:B------:R-:W-:-:S05]  /*0360*/  IADD3.X R5, PT, PT, R3, UR7, RZ, P0, !PT ;  /* 0x0000000703057c10 */ /* 0x000fca00087fe4ff */
[----:B------:R-:W0:Y:S01]  /*0370*/  LDG.E R4, desc[UR4][R4.64] ;  /* 0x0000000404047981 */ /* 0x000e22000c1e1900 */
[----:B------:R-:W-:Y:S01]  /*0380*/  BSSY.RECONVERGENT B0, `(.L_x_48) ;  /* 0x000001e000007945 */ /* 0x000fe20003800200 */
[----:B0-----:R-:W-:-:S13]  /*0390*/  ISETP.NE.U32.AND P0, PT, R4, UR6, PT ;  /* 0x0000000604007c0c */ /* 0x001fda000bf05070 */
[----:B------:R-:W-:Y:S05]  /*03a0*/  @P0 BRA `(.L_x_49) ;  /* 0x00000000006c0947 */ /* 0x000fea0003800000 */
[----:B------:R-:W0:Y:S02]  /*03b0*/  LDCU.64 UR6, c[0x0][0x388] ;  /* 0x00007100ff0677ac */ /* 0x000e240008000a00 */
[----:B0-----:R-:W-:-:S04]  /*03c0*/  IADD3 R4, P0, PT, R2, UR6, RZ ;  /* 0x0000000602047c10 */ /* 0x001fc8000ff1e0ff */
[----:B------:R-:W-:-:S05]  /*03d0*/  IADD3.X R5, PT, PT, R3, UR7, RZ, P0, !PT ;  /* 0x0000000703057c10 */ /* 0x000fca00087fe4ff */
[----:B------:R-:W2:Y:S04]  /*03e0*/  LDG.E R6, desc[UR4][R4.64+0x4] ;  /* 0x0000040404067981 */ /* 0x000ea8000c1e1900 */
[----:B------:R-:W2:Y:S02]  /*03f0*/  LDG.E R17, desc[UR4][R4.64] ;  /* 0x0000000404117981 */ /* 0x000ea4000c1e1900 */
[----:B--2---:R-:W-:-:S05]  /*0400*/  IMAD.IADD R23, R6, 0x1, -R17 ;  /* 0x0000000106177824 */ /* 0x004fca00078e0a11 */
[----:B------:R-:W-:-:S13]  /*0410*/  ISETP.GE.U32.AND P0, PT, R8, R23, PT ;  /* 0x000000170800720c */ /* 0x000fda0003f06070 */
[----:B------:R-:W-:Y:S05]  /*0420*/  @P0 BRA `(.L_x_49) ;  /* 0x00000000004c0947 */ /* 0x000fea0003800000 */
[----:B------:R-:W0:Y:S01]  /*0430*/  LDC.64 R4, c[0x0][0x390] ;  /* 0x0000e400ff047b82 */ /* 0x000e220000000a00 */
[----:B------:R-:W-:Y:S02]  /*0440*/  IMAD.IADD R17, R8, 0x1, R17 ;  /* 0x0000000108117824 */ /* 0x000fe400078e0211 */
[----:B------:R-:W-:-:S05]  /*0450*/  IMAD.MOV.U32 R16, RZ, RZ, R8 ;  /* 0x000000ffff107224 */ /* 0x000fca00078e0008 */
[----:B------:R-:W2:Y:S02]  /*0460*/  LDC.64 R6, c[0x0][0x380] ;  /* 0x0000e000ff067b82 */ /* 0x000ea40000000a00 */
.L_x_50:
[----:B0-----:R-:W-:-:S05]  /*0470*/  IMAD.WIDE.U32 R14, R17, 0x4, R4 ;  /* 0x00000004110e7825 */ /* 0x001fca00078e0004 */
[----:B------:R-:W2:Y:S02]  /*0480*/  LDG.E R11, desc[UR4][R14.64] ;  /* 0x000000040e0b7981 */ /* 0x000ea4000c1e1900 */
[----:B--2---:R-:W-:-:S05]  /*0490*/  IMAD.WIDE R10, R11, 0x4, R6 ;  /* 0x000000040b0a7825 */ /* 0x004fca00078e0206 */
[----:B------:R-:W2:Y:S01]  /*04a0*/  LDG.E R12, desc[UR4][R10.64] ;  /* 0x000000040a0c7981 */ /* 0x000ea2000c1e1900 */
[----:B-1----:R-:W-:Y:S01]  /*04b0*/  IADD3 R16, PT, PT, R16, UR8, RZ ;  /* 0x0000000810107c10 */ /* 0x002fe2000fffe0ff */
[----:B------:R-:W-:Y:S01]  /*04c0*/  VIADD R17, R17, UR8 ;  /* 0x0000000811117c36 */ /* 0x000fe20008000000 */
[----:B--2---:R-:W-:-:S13]  /*04d0*/  ISETP.NE.U32.AND P0, PT, R12, -0x1, PT ;  /* 0xffffffff0c00780c */ /* 0x004fda0003f05070 */
[----:B------:R-:W0:Y:S01]  /*04e0*/  @!P0 LDC R19, c[0x0][0x3a4] ;  /* 0x0000e900ff138b82 */ /* 0x000e220000000800 */
[----:B------:R-:W-:-:S07]  /*04f0*/  @!P0 IMAD.MOV.U32 R21, RZ, RZ, 0x1 ;  /* 0x00000001ff158424 */ /* 0x000fce00078e00ff */
[----:B------:R-:W1:Y:S01]  /*0500*/  @!P0 LDC.64 R12, c[0x0][0x3a8] ;  /* 0x0000ea00ff0c8b82 */ /* 0x000e620000000a00 */
[----:B0-----:R-:W-:-:S05]  /*0510*/  @!P0 VIADD R19, R19, 0x1 ;  /* 0x0000000113138836 */ /* 0x001fca0000000000 */
[----:B------:R3:W-:Y:S04]  /*0520*/  @!P0 STG.E desc[UR4][R10.64], R19 ;  /* 0x000000130a008986 */ /* 0x0007e8000c101904 */
[----:B-1----:R3:W-:Y:S01]  /*0530*/  @!P0 STG.E desc[UR4][R12.64], R21 ;  /* 0x000000150c008986 */ /* 0x0027e2000c101904 */
[----:B------:R-:W-:-:S13]  /*0540*/  ISETP.GE.U32.AND P0, PT, R16, R23, PT ;  /* 0x000000171000720c */ /* 0x000fda0003f06070 */
[----:B---3--:R-:W-:Y:S05]  /*0550*/  @!P0 BRA `(.L_x_50) ;  /* 0xfffffffc00c48947 */ /* 0x008fea000383ffff */
.L_x_49:
[----:B-1----:R-:W-:Y:S05]  /*0560*/  BSYNC.RECONVERGENT B0 ;  /* 0x0000000000007941 */ /* 0x002fea0003800200 */
.L_x_48:
[----:B------:R-:W-:Y:S01]  /*0570*/  VIADD R9, R9, 0x1 ;  /* 0x0000000109097836 */ /* 0x000fe20000000000 */
[----:B------:R-:W-:-:S04]  /*0580*/  IADD3 R2, P1, PT, R2, 0x4, RZ ;  /* 0x0000000402027810 */ /* 0x000fc80007f3e0ff */
[----:B------:R-:W-:Y:S01]  /*0590*/  ISETP.NE.AND P0, PT, R0, R9, PT ;  /* 0x000000090000720c */ /* 0x000fe20003f05270 */
[----:B------:R-:W-:-:S12]  /*05a0*/  IMAD.X R3, RZ, RZ, R3, P1 ;  /* 0x000000ffff037224 */ /* 0x000fd800008e0603 */
[----:B------:R-:W-:Y:S05]  /*05b0*/  @P0 BRA `(.L_x_51) ;  /* 0xfffffffc005c0947 */ /* 0x000fea000383ffff */
[----:B------:R-:W-:Y:S05]  /*05c0*/  EXIT ;  /* 0x000000000000794d */ /* 0x000fea0003800000 */
.L_x_52:
        /* <DEDUP_REMOVED lines=11> */
.L_x_58:


//--------------------- .nv.global.init           --------------------------
	.section	.nv.global.init,"aw",@progbits
	.align	4
.nv.global.init:
	.type		g_q_offsets,@object
	.size		g_q_offsets,(g_mutex - g_q_offsets)
g_q_offsets:
	.zero		4
	.type		g_mutex,@object
	.size		g_mutex,(g_q_size - g_mutex)
g_mutex:
	.zero		4
	.type		g_q_size,@object
	.size		g_q_size,(g_mutex2 - g_q_size)
g_q_size:
	.zero		4
	.type		g_mutex2,@object
	.size		g_mutex2,(.L_1 - g_mutex2)
g_mutex2:
	.zero		4
.L_1:


//--------------------- .nv.shared._Z28BFS_kernel_multi_block_spillPVjS0_jS0_PViPjS3_jjS0_j --------------------------
	.section	.nv.shared._Z28BFS_kernel_multi_block_spillPVjS0_jS0_PViPjS3_jjS0_j,"aw",@nobits
	.sectionflags	@""
	.align	16
.nv.shared._Z28BFS_kernel_multi_block_spillPVjS0_jS0_PViPjS3_jjS0_j:
	.zero		1040


//--------------------- .nv.shared.reserved.0     --------------------------
	.section	.nv.shared.reserved.0,"aw",@nobits
	.weak		__nv_reservedSMEM_offset_0_alias
	.size		__nv_reservedSMEM_offset_0_alias, 0, 64
	.other		__nv_reservedSMEM_offset_0_alias,@"STO_CUDA_RESERVED_SHARED STV_DEFAULT"
__nv_reservedSMEM_offset_0_alias:
	.zero		0
	.zero		64


//--------------------- .nv.shared._Z25BFS_kernel_SM_block_spillPVjS0_jS0_PViPjS3_jjS0_j --------------------------
	.section	.nv.shared._Z25BFS_kernel_SM_block_spillPVjS0_jS0_PViPjS3_jjS0_j,"aw",@nobits
	.sectionflags	@""
	.align	16
.nv.shared._Z25BFS_kernel_SM_block_spillPVjS0_jS0_PViPjS3_jjS0_j:
	.zero		1040


//--------------------- .nv.shared._Z26BFS_kernel_one_block_spillPVjjS0_PViPjS3_jjS0_j --------------------------
	.section	.nv.shared._Z26BFS_kernel_one_block_spillPVjjS0_PViPjS3_jjS0_j,"aw",@nobits
	.sectionflags	@""
	.align	16
.nv.shared._Z26BFS_kernel_one_block_spillPVjjS0_PViPjS3_jjS0_j:
	.zero		1040


//--------------------- .nv.shared._Z13Frontier_copyPjS_S_ --------------------------
	.section	.nv.shared._Z13Frontier_copyPjS_S_,"aw",@nobits
	.sectionflags	@""
	.align	16
	.zero		1024


//--------------------- .nv.shared._Z23Reset_kernel_parametersPj --------------------------
	.section	.nv.shared._Z23Reset_kernel_parametersPj,"aw",@nobits
	.sectionflags	@""
	.align	16
	.zero		1024


//--------------------- .nv.shared._Z15BFS_kernel_warpPjS_S_iijiPi --------------------------
	.section	.nv.shared._Z15BFS_kernel_warpPjS_S_iijiPi,"aw",@nobits
	.sectionflags	@""
	.align	16
	.zero		1024


//--------------------- .nv.constant0._Z28BFS_kernel_multi_block_spillPVjS0_jS0_PViPjS3_jjS0_j --------------------------
	.section	.nv.constant0._Z28BFS_kernel_multi_block_spillPVjS0_jS0_PViPjS3_jjS0_j,"a",@progbits
	.sectionflags	@""
	.align	4
.nv.constant0._Z28BFS_kernel_multi_block_spillPVjS0_jS0_PViPjS3_jjS0_j:
	.zero		972


//--------------------- .nv.constant0._Z25BFS_kernel_SM_block_spillPVjS0_jS0_PViPjS3_jjS0_j --------------------------
	.section	.nv.constant0._Z25BFS_kernel_SM_block_spillPVjS0_jS0_PViPjS3_jjS0_j,"a",@progbits
	.sectionflags	@""
	.align	4
.nv.constant0._Z25BFS_kernel_SM_block_spillPVjS0_jS0_PViPjS3_jjS0_j:
	.zero		972


//--------------------- .nv.constant0._Z26BFS_kernel_one_block_spillPVjjS0_PViPjS3_jjS0_j --------------------------
	.section	.nv.constant0._Z26BFS_kernel_one_block_spillPVjjS0_PViPjS3_jjS0_j,"a",@progbits
	.sectionflags	@""
	.align	4
.nv.constant0._Z26BFS_kernel_one_block_spillPVjjS0_PViPjS3_jjS0_j:
	.zero		964


//--------------------- .nv.constant0._Z13Frontier_copyPjS_S_ --------------------------
	.section	.nv.constant0._Z13Frontier_copyPjS_S_,"a",@progbits
	.sectionflags	@""
	.align	4
.nv.constant0._Z13Frontier_copyPjS_S_:
	.zero		920


//--------------------- .nv.constant0._Z23Reset_kernel_parametersPj --------------------------
	.section	.nv.constant0._Z23Reset_kernel_parametersPj,"a",@progbits
	.sectionflags	@""
	.align	4
.nv.constant0._Z23Reset_kernel_parametersPj:
	.zero		904


//--------------------- .nv.constant0._Z15BFS_kernel_warpPjS_S_iijiPi --------------------------
	.section	.nv.constant0._Z15BFS_kernel_warpPjS_S_iijiPi,"a",@progbits
	.sectionflags	@""
	.align	4
.nv.constant0._Z15BFS_kernel_warpPjS_S_iijiPi:
	.zero		944


//--------------------- SYMBOLS --------------------------

	.type		.nv.reservedSmem.offset0,@object
	.size		.nv.reservedSmem.offset0,0x4
	.type		.nv.reservedSmem.cap,@object
	.size		.nv.reservedSmem.cap,0x4
